//
// Generated by NVIDIA NVVM Compiler
//
// Compiler Build ID: CL-36424714
// Cuda compilation tools, release 13.0, V13.0.88
// Based on NVVM 20.0.0
//

.version 9.0
.target sm_100
.address_size 64

	// .globl	_ZN8pygpukit3ops5audio23pcm_int16_to_f32_kernelEPKsPfm
.const .align 4 .b8 _ZN8pygpukit3ops5audio15RESAMPLE_FILTERE[128] = {82, 73, 157, 185, 82, 73, 157, 186, 10, 215, 35, 187, 108, 9, 121, 187, 75, 89, 134, 187, 82, 73, 29, 187, 224, 45, 16, 59, 120, 122, 37, 60, 232, 217, 172, 60, 4, 231, 12, 61, 57, 214, 69, 61, 254, 67, 122, 61, 5, 52, 145, 61, 45, 67, 156, 61, 118, 224, 156, 61, 5, 163, 146, 61, 255, 33, 125, 61, 57, 214, 69, 61, 184, 30, 5, 61, 221, 181, 132, 60, 111, 18, 131, 58, 91, 177, 63, 188, 122, 54, 171, 188, 98, 161, 214, 188, 28, 235, 226, 188, 206, 136, 210, 188, 49, 8, 172, 188, 215, 52, 111, 188, 108, 9, 249, 187, 82, 73, 157, 186, 108, 9, 121, 59, 137, 210, 222, 59};
.extern .shared .align 16 .b8 _ZN8pygpukit3ops5audio5sdataE[];

.visible .entry _ZN8pygpukit3ops5audio23pcm_int16_to_f32_kernelEPKsPfm(
	.param .u64 .ptr .align 1 _ZN8pygpukit3ops5audio23pcm_int16_to_f32_kernelEPKsPfm_param_0,
	.param .u64 .ptr .align 1 _ZN8pygpukit3ops5audio23pcm_int16_to_f32_kernelEPKsPfm_param_1,
	.param .u64 _ZN8pygpukit3ops5audio23pcm_int16_to_f32_kernelEPKsPfm_param_2
)
{
	.reg .pred 	%p<2>;
	.reg .b16 	%rs<2>;
	.reg .b32 	%r<5>;
	.reg .b32 	%f<3>;
	.reg .b64 	%rd<11>;

	ld.param.u64 	%rd2, [_ZN8pygpukit3ops5audio23pcm_int16_to_f32_kernelEPKsPfm_param_0];
	ld.param.u64 	%rd3, [_ZN8pygpukit3ops5audio23pcm_int16_to_f32_kernelEPKsPfm_param_1];
	ld.param.u64 	%rd4, [_ZN8pygpukit3ops5audio23pcm_int16_to_f32_kernelEPKsPfm_param_2];
	mov.u32 	%r1, %ctaid.x;
	mov.u32 	%r2, %ntid.x;
	mov.u32 	%r3, %tid.x;
	mad.lo.s32 	%r4, %r1, %r2, %r3;
	cvt.u64.u32 	%rd1, %r4;
	setp.le.u64 	%p1, %rd4, %rd1;
	@%p1 bra 	$L__BB0_2;
	cvta.to.global.u64 	%rd5, %rd2;
	cvta.to.global.u64 	%rd6, %rd3;
	shl.b64 	%rd7, %rd1, 1;
	add.s64 	%rd8, %rd5, %rd7;
	ld.global.nc.u16 	%rs1, [%rd8];
	cvt.rn.f32.s16 	%f1, %rs1;
	mul.f32 	%f2, %f1, 0f38000000;
	shl.b64 	%rd9, %rd1, 2;
	add.s64 	%rd10, %rd6, %rd9;
	st.global.f32 	[%rd10], %f2;
$L__BB0_2:
	ret;

}
	// .globl	_ZN8pygpukit3ops5audio21stereo_to_mono_kernelEPKfPfm
.visible .entry _ZN8pygpukit3ops5audio21stereo_to_mono_kernelEPKfPfm(
	.param .u64 .ptr .align 1 _ZN8pygpukit3ops5audio21stereo_to_mono_kernelEPKfPfm_param_0,
	.param .u64 .ptr .align 1 _ZN8pygpukit3ops5audio21stereo_to_mono_kernelEPKfPfm_param_1,
	.param .u64 _ZN8pygpukit3ops5audio21stereo_to_mono_kernelEPKfPfm_param_2
)
{
	.reg .pred 	%p<2>;
	.reg .b32 	%r<5>;
	.reg .b32 	%f<5>;
	.reg .b64 	%rd<11>;

	ld.param.u64 	%rd2, [_ZN8pygpukit3ops5audio21stereo_to_mono_kernelEPKfPfm_param_0];
	ld.param.u64 	%rd3, [_ZN8pygpukit3ops5audio21stereo_to_mono_kernelEPKfPfm_param_1];
	ld.param.u64 	%rd4, [_ZN8pygpukit3ops5audio21stereo_to_mono_kernelEPKfPfm_param_2];
	mov.u32 	%r1, %ctaid.x;
	mov.u32 	%r2, %ntid.x;
	mov.u32 	%r3, %tid.x;
	mad.lo.s32 	%r4, %r1, %r2, %r3;
	cvt.u64.u32 	%rd1, %r4;
	setp.le.u64 	%p1, %rd4, %rd1;
	@%p1 bra 	$L__BB1_2;
	cvta.to.global.u64 	%rd5, %rd2;
	cvta.to.global.u64 	%rd6, %rd3;
	shl.b64 	%rd7, %rd1, 3;
	add.s64 	%rd8, %rd5, %rd7;
	ld.global.nc.f32 	%f1, [%rd8];
	ld.global.nc.f32 	%f2, [%rd8+4];
	add.f32 	%f3, %f1, %f2;
	mul.f32 	%f4, %f3, 0f3F000000;
	shl.b64 	%rd9, %rd1, 2;
	add.s64 	%rd10, %rd6, %rd9;
	st.global.f32 	[%rd10], %f4;
$L__BB1_2:
	ret;

}
	// .globl	_ZN8pygpukit3ops5audio19find_max_abs_kernelEPKfPfm
.visible .entry _ZN8pygpukit3ops5audio19find_max_abs_kernelEPKfPfm(
	.param .u64 .ptr .align 1 _ZN8pygpukit3ops5audio19find_max_abs_kernelEPKfPfm_param_0,
	.param .u64 .ptr .align 1 _ZN8pygpukit3ops5audio19find_max_abs_kernelEPKfPfm_param_1,
	.param .u64 _ZN8pygpukit3ops5audio19find_max_abs_kernelEPKfPfm_param_2
)
{
	.reg .pred 	%p<6>;
	.reg .b32 	%r<13>;
	.reg .b32 	%f<10>;
	.reg .b64 	%rd<11>;

	ld.param.u64 	%rd2, [_ZN8pygpukit3ops5audio19find_max_abs_kernelEPKfPfm_param_0];
	ld.param.u64 	%rd3, [_ZN8pygpukit3ops5audio19find_max_abs_kernelEPKfPfm_param_1];
	ld.param.u64 	%rd4, [_ZN8pygpukit3ops5audio19find_max_abs_kernelEPKfPfm_param_2];
	mov.u32 	%r1, %tid.x;
	mov.u32 	%r2, %ctaid.x;
	mov.u32 	%r12, %ntid.x;
	mad.lo.s32 	%r7, %r2, %r12, %r1;
	cvt.u64.u32 	%rd1, %r7;
	setp.le.u64 	%p1, %rd4, %rd1;
	mov.f32 	%f9, 0f00000000;
	@%p1 bra 	$L__BB2_2;
	cvta.to.global.u64 	%rd5, %rd2;
	shl.b64 	%rd6, %rd1, 2;
	add.s64 	%rd7, %rd5, %rd6;
	ld.global.nc.f32 	%f4, [%rd7];
	abs.f32 	%f9, %f4;
$L__BB2_2:
	shl.b32 	%r8, %r1, 2;
	mov.u32 	%r9, _ZN8pygpukit3ops5audio5sdataE;
	add.s32 	%r4, %r9, %r8;
	st.shared.f32 	[%r4], %f9;
	bar.sync 	0;
	setp.lt.u32 	%p2, %r12, 2;
	@%p2 bra 	$L__BB2_6;
$L__BB2_3:
	shr.u32 	%r6, %r12, 1;
	setp.ge.u32 	%p3, %r1, %r6;
	@%p3 bra 	$L__BB2_5;
	ld.shared.f32 	%f5, [%r4];
	shl.b32 	%r10, %r6, 2;
	add.s32 	%r11, %r4, %r10;
	ld.shared.f32 	%f6, [%r11];
	max.f32 	%f7, %f5, %f6;
	st.shared.f32 	[%r4], %f7;
$L__BB2_5:
	bar.sync 	0;
	setp.gt.u32 	%p4, %r12, 3;
	mov.u32 	%r12, %r6;
	@%p4 bra 	$L__BB2_3;
$L__BB2_6:
	setp.ne.s32 	%p5, %r1, 0;
	@%p5 bra 	$L__BB2_8;
	ld.shared.f32 	%f8, [_ZN8pygpukit3ops5audio5sdataE];
	cvta.to.global.u64 	%rd8, %rd3;
	mul.wide.u32 	%rd9, %r2, 4;
	add.s64 	%rd10, %rd8, %rd9;
	st.global.f32 	[%rd10], %f8;
$L__BB2_8:
	ret;

}
	// .globl	_ZN8pygpukit3ops5audio18apply_scale_kernelEPfmf
.visible .entry _ZN8pygpukit3ops5audio18apply_scale_kernelEPfmf(
	.param .u64 .ptr .align 1 _ZN8pygpukit3ops5audio18apply_scale_kernelEPfmf_param_0,
	.param .u64 _ZN8pygpukit3ops5audio18apply_scale_kernelEPfmf_param_1,
	.param .f32 _ZN8pygpukit3ops5audio18apply_scale_kernelEPfmf_param_2
)
{
	.reg .pred 	%p<2>;
	.reg .b32 	%r<5>;
	.reg .b32 	%f<4>;
	.reg .b64 	%rd<7>;

	ld.param.u64 	%rd2, [_ZN8pygpukit3ops5audio18apply_scale_kernelEPfmf_param_0];
	ld.param.u64 	%rd3, [_ZN8pygpukit3ops5audio18apply_scale_kernelEPfmf_param_1];
	ld.param.f32 	%f1, [_ZN8pygpukit3ops5audio18apply_scale_kernelEPfmf_param_2];
	mov.u32 	%r1, %ctaid.x;
	mov.u32 	%r2, %ntid.x;
	mov.u32 	%r3, %tid.x;
	mad.lo.s32 	%r4, %r1, %r2, %r3;
	cvt.u64.u32 	%rd1, %r4;
	setp.le.u64 	%p1, %rd3, %rd1;
	@%p1 bra 	$L__BB3_2;
	cvta.to.global.u64 	%rd4, %rd2;
	shl.b64 	%rd5, %rd1, 2;
	add.s64 	%rd6, %rd4, %rd5;
	ld.global.f32 	%f2, [%rd6];
	mul.f32 	%f3, %f1, %f2;
	st.global.f32 	[%rd6], %f3;
$L__BB3_2:
	ret;

}
	// .globl	_ZN8pygpukit3ops5audio21sum_of_squares_kernelEPKfPfm
.visible .entry _ZN8pygpukit3ops5audio21sum_of_squares_kernelEPKfPfm(
	.param .u64 .ptr .align 1 _ZN8pygpukit3ops5audio21sum_of_squares_kernelEPKfPfm_param_0,
	.param .u64 .ptr .align 1 _ZN8pygpukit3ops5audio21sum_of_squares_kernelEPKfPfm_param_1,
	.param .u64 _ZN8pygpukit3ops5audio21sum_of_squares_kernelEPKfPfm_param_2
)
{
	.reg .pred 	%p<6>;
	.reg .b32 	%r<13>;
	.reg .b32 	%f<10>;
	.reg .b64 	%rd<11>;

	ld.param.u64 	%rd2, [_ZN8pygpukit3ops5audio21sum_of_squares_kernelEPKfPfm_param_0];
	ld.param.u64 	%rd3, [_ZN8pygpukit3ops5audio21sum_of_squares_kernelEPKfPfm_param_1];
	ld.param.u64 	%rd4, [_ZN8pygpukit3ops5audio21sum_of_squares_kernelEPKfPfm_param_2];
	mov.u32 	%r1, %tid.x;
	mov.u32 	%r2, %ctaid.x;
	mov.u32 	%r12, %ntid.x;
	mad.lo.s32 	%r7, %r2, %r12, %r1;
	cvt.u64.u32 	%rd1, %r7;
	setp.le.u64 	%p1, %rd4, %rd1;
	mov.f32 	%f9, 0f00000000;
	@%p1 bra 	$L__BB4_2;
	cvta.to.global.u64 	%rd5, %rd2;
	shl.b64 	%rd6, %rd1, 2;
	add.s64 	%rd7, %rd5, %rd6;
	ld.global.nc.f32 	%f4, [%rd7];
	mul.f32 	%f9, %f4, %f4;
$L__BB4_2:
	shl.b32 	%r8, %r1, 2;
	mov.u32 	%r9, _ZN8pygpukit3ops5audio5sdataE;
	add.s32 	%r4, %r9, %r8;
	st.shared.f32 	[%r4], %f9;
	bar.sync 	0;
	setp.lt.u32 	%p2, %r12, 2;
	@%p2 bra 	$L__BB4_6;
$L__BB4_3:
	shr.u32 	%r6, %r12, 1;
	setp.ge.u32 	%p3, %r1, %r6;
	@%p3 bra 	$L__BB4_5;
	shl.b32 	%r10, %r6, 2;
	add.s32 	%r11, %r4, %r10;
	ld.shared.f32 	%f5, [%r11];
	ld.shared.f32 	%f6, [%r4];
	add.f32 	%f7, %f5, %f6;
	st.shared.f32 	[%r4], %f7;
$L__BB4_5:
	bar.sync 	0;
	setp.gt.u32 	%p4, %r12, 3;
	mov.u32 	%r12, %r6;
	@%p4 bra 	$L__BB4_3;
$L__BB4_6:
	setp.ne.s32 	%p5, %r1, 0;
	@%p5 bra 	$L__BB4_8;
	ld.shared.f32 	%f8, [_ZN8pygpukit3ops5audio5sdataE];
	cvta.to.global.u64 	%rd8, %rd3;
	mul.wide.u32 	%rd9, %r2, 4;
	add.s64 	%rd10, %rd8, %rd9;
	st.global.f32 	[%rd10], %f8;
$L__BB4_8:
	ret;

}
	// .globl	_ZN8pygpukit3ops5audio25resample_polyphase_kernelEPKfPfii
.visible .entry _ZN8pygpukit3ops5audio25resample_polyphase_kernelEPKfPfii(
	.param .u64 .ptr .align 1 _ZN8pygpukit3ops5audio25resample_polyphase_kernelEPKfPfii_param_0,
	.param .u64 .ptr .align 1 _ZN8pygpukit3ops5audio25resample_polyphase_kernelEPKfPfii_param_1,
	.param .u32 _ZN8pygpukit3ops5audio25resample_polyphase_kernelEPKfPfii_param_2,
	.param .u32 _ZN8pygpukit3ops5audio25resample_polyphase_kernelEPKfPfii_param_3
)
{
	.reg .pred 	%p<98>;
	.reg .b32 	%r<39>;
	.reg .b32 	%f<162>;
	.reg .b64 	%rd<71>;

	ld.param.u64 	%rd3, [_ZN8pygpukit3ops5audio25resample_polyphase_kernelEPKfPfii_param_0];
	ld.param.u64 	%rd2, [_ZN8pygpukit3ops5audio25resample_polyphase_kernelEPKfPfii_param_1];
	ld.param.u32 	%r33, [_ZN8pygpukit3ops5audio25resample_polyphase_kernelEPKfPfii_param_2];
	ld.param.u32 	%r34, [_ZN8pygpukit3ops5audio25resample_polyphase_kernelEPKfPfii_param_3];
	cvta.to.global.u64 	%rd1, %rd3;
	mov.u32 	%r35, %ctaid.x;
	mov.u32 	%r36, %ntid.x;
	mov.u32 	%r37, %tid.x;
	mad.lo.s32 	%r1, %r35, %r36, %r37;
	setp.ge.s32 	%p1, %r1, %r34;
	@%p1 bra 	$L__BB5_66;
	mul.lo.s32 	%r2, %r1, 3;
	add.s32 	%r3, %r2, -16;
	setp.lt.s32 	%p2, %r1, 6;
	setp.ge.s32 	%p3, %r3, %r33;
	mov.f32 	%f131, 0f00000000;
	or.pred  	%p4, %p2, %p3;
	@%p4 bra 	$L__BB5_3;
	mul.wide.u32 	%rd4, %r3, 4;
	add.s64 	%rd5, %rd1, %rd4;
	ld.global.nc.f32 	%f66, [%rd5];
	ld.const.f32 	%f67, [_ZN8pygpukit3ops5audio15RESAMPLE_FILTERE];
	fma.rn.f32 	%f131, %f66, %f67, 0f00000000;
$L__BB5_3:
	add.s32 	%r4, %r2, -15;
	setp.lt.s32 	%p5, %r1, 5;
	setp.ge.s32 	%p6, %r4, %r33;
	or.pred  	%p7, %p5, %p6;
	@%p7 bra 	$L__BB5_5;
	mul.wide.u32 	%rd6, %r4, 4;
	add.s64 	%rd7, %rd1, %rd6;
	ld.global.nc.f32 	%f68, [%rd7];
	ld.const.f32 	%f69, [_ZN8pygpukit3ops5audio15RESAMPLE_FILTERE+4];
	fma.rn.f32 	%f131, %f68, %f69, %f131;
$L__BB5_5:
	setp.lt.s32 	%p8, %r1, 5;
	add.s32 	%r5, %r2, -14;
	setp.ge.s32 	%p9, %r5, %r33;
	or.pred  	%p10, %p8, %p9;
	@%p10 bra 	$L__BB5_7;
	mul.wide.u32 	%rd8, %r5, 4;
	add.s64 	%rd9, %rd1, %rd8;
	ld.global.nc.f32 	%f70, [%rd9];
	ld.const.f32 	%f71, [_ZN8pygpukit3ops5audio15RESAMPLE_FILTERE+8];
	fma.rn.f32 	%f131, %f70, %f71, %f131;
$L__BB5_7:
	setp.lt.s32 	%p11, %r1, 5;
	add.s32 	%r6, %r2, -13;
	setp.ge.s32 	%p12, %r6, %r33;
	or.pred  	%p13, %p11, %p12;
	@%p13 bra 	$L__BB5_9;
	mul.wide.u32 	%rd10, %r6, 4;
	add.s64 	%rd11, %rd1, %rd10;
	ld.global.nc.f32 	%f72, [%rd11];
	ld.const.f32 	%f73, [_ZN8pygpukit3ops5audio15RESAMPLE_FILTERE+12];
	fma.rn.f32 	%f131, %f72, %f73, %f131;
$L__BB5_9:
	add.s32 	%r7, %r2, -12;
	setp.lt.s32 	%p14, %r1, 4;
	setp.ge.s32 	%p15, %r7, %r33;
	or.pred  	%p16, %p14, %p15;
	@%p16 bra 	$L__BB5_11;
	mul.wide.u32 	%rd12, %r7, 4;
	add.s64 	%rd13, %rd1, %rd12;
	ld.global.nc.f32 	%f74, [%rd13];
	ld.const.f32 	%f75, [_ZN8pygpukit3ops5audio15RESAMPLE_FILTERE+16];
	fma.rn.f32 	%f131, %f74, %f75, %f131;
$L__BB5_11:
	setp.lt.s32 	%p17, %r1, 4;
	add.s32 	%r8, %r2, -11;
	setp.ge.s32 	%p18, %r8, %r33;
	or.pred  	%p19, %p17, %p18;
	@%p19 bra 	$L__BB5_13;
	mul.wide.u32 	%rd14, %r8, 4;
	add.s64 	%rd15, %rd1, %rd14;
	ld.global.nc.f32 	%f76, [%rd15];
	ld.const.f32 	%f77, [_ZN8pygpukit3ops5audio15RESAMPLE_FILTERE+20];
	fma.rn.f32 	%f131, %f76, %f77, %f131;
$L__BB5_13:
	setp.lt.s32 	%p20, %r1, 4;
	add.s32 	%r9, %r2, -10;
	setp.ge.s32 	%p21, %r9, %r33;
	or.pred  	%p22, %p20, %p21;
	@%p22 bra 	$L__BB5_15;
	mul.wide.u32 	%rd16, %r9, 4;
	add.s64 	%rd17, %rd1, %rd16;
	ld.global.nc.f32 	%f78, [%rd17];
	ld.const.f32 	%f79, [_ZN8pygpukit3ops5audio15RESAMPLE_FILTERE+24];
	fma.rn.f32 	%f131, %f78, %f79, %f131;
$L__BB5_15:
	add.s32 	%r10, %r2, -9;
	setp.lt.s32 	%p23, %r1, 3;
	setp.ge.s32 	%p24, %r10, %r33;
	or.pred  	%p25, %p23, %p24;
	@%p25 bra 	$L__BB5_17;
	mul.wide.u32 	%rd18, %r10, 4;
	add.s64 	%rd19, %rd1, %rd18;
	ld.global.nc.f32 	%f80, [%rd19];
	ld.const.f32 	%f81, [_ZN8pygpukit3ops5audio15RESAMPLE_FILTERE+28];
	fma.rn.f32 	%f131, %f80, %f81, %f131;
$L__BB5_17:
	setp.lt.s32 	%p26, %r1, 3;
	add.s32 	%r11, %r2, -8;
	setp.ge.s32 	%p27, %r11, %r33;
	or.pred  	%p28, %p26, %p27;
	@%p28 bra 	$L__BB5_19;
	mul.wide.u32 	%rd20, %r11, 4;
	add.s64 	%rd21, %rd1, %rd20;
	ld.global.nc.f32 	%f82, [%rd21];
	ld.const.f32 	%f83, [_ZN8pygpukit3ops5audio15RESAMPLE_FILTERE+32];
	fma.rn.f32 	%f131, %f82, %f83, %f131;
$L__BB5_19:
	setp.lt.s32 	%p29, %r1, 3;
	add.s32 	%r12, %r2, -7;
	setp.ge.s32 	%p30, %r12, %r33;
	or.pred  	%p31, %p29, %p30;
	@%p31 bra 	$L__BB5_21;
	mul.wide.u32 	%rd22, %r12, 4;
	add.s64 	%rd23, %rd1, %rd22;
	ld.global.nc.f32 	%f84, [%rd23];
	ld.const.f32 	%f85, [_ZN8pygpukit3ops5audio15RESAMPLE_FILTERE+36];
	fma.rn.f32 	%f131, %f84, %f85, %f131;
$L__BB5_21:
	add.s32 	%r13, %r2, -6;
	setp.lt.s32 	%p32, %r1, 2;
	setp.ge.s32 	%p33, %r13, %r33;
	or.pred  	%p34, %p32, %p33;
	@%p34 bra 	$L__BB5_23;
	mul.wide.u32 	%rd24, %r13, 4;
	add.s64 	%rd25, %rd1, %rd24;
	ld.global.nc.f32 	%f86, [%rd25];
	ld.const.f32 	%f87, [_ZN8pygpukit3ops5audio15RESAMPLE_FILTERE+40];
	fma.rn.f32 	%f131, %f86, %f87, %f131;
$L__BB5_23:
	setp.lt.s32 	%p35, %r1, 2;
	add.s32 	%r14, %r2, -5;
	setp.ge.s32 	%p36, %r14, %r33;
	or.pred  	%p37, %p35, %p36;
	@%p37 bra 	$L__BB5_25;
	mul.wide.u32 	%rd26, %r14, 4;
	add.s64 	%rd27, %rd1, %rd26;
	ld.global.nc.f32 	%f88, [%rd27];
	ld.const.f32 	%f89, [_ZN8pygpukit3ops5audio15RESAMPLE_FILTERE+44];
	fma.rn.f32 	%f131, %f88, %f89, %f131;
$L__BB5_25:
	setp.lt.s32 	%p38, %r1, 2;
	add.s32 	%r15, %r2, -4;
	setp.ge.s32 	%p39, %r15, %r33;
	or.pred  	%p40, %p38, %p39;
	@%p40 bra 	$L__BB5_27;
	mul.wide.u32 	%rd28, %r15, 4;
	add.s64 	%rd29, %rd1, %rd28;
	ld.global.nc.f32 	%f90, [%rd29];
	ld.const.f32 	%f91, [_ZN8pygpukit3ops5audio15RESAMPLE_FILTERE+48];
	fma.rn.f32 	%f131, %f90, %f91, %f131;
$L__BB5_27:
	add.s32 	%r16, %r2, -3;
	setp.lt.s32 	%p41, %r1, 1;
	setp.ge.s32 	%p42, %r16, %r33;
	or.pred  	%p43, %p41, %p42;
	@%p43 bra 	$L__BB5_29;
	mul.wide.u32 	%rd30, %r16, 4;
	add.s64 	%rd31, %rd1, %rd30;
	ld.global.nc.f32 	%f92, [%rd31];
	ld.const.f32 	%f93, [_ZN8pygpukit3ops5audio15RESAMPLE_FILTERE+52];
	fma.rn.f32 	%f131, %f92, %f93, %f131;
$L__BB5_29:
	setp.lt.s32 	%p44, %r1, 1;
	add.s32 	%r17, %r2, -2;
	setp.ge.s32 	%p45, %r17, %r33;
	or.pred  	%p46, %p44, %p45;
	@%p46 bra 	$L__BB5_31;
	mul.wide.u32 	%rd32, %r17, 4;
	add.s64 	%rd33, %rd1, %rd32;
	ld.global.nc.f32 	%f94, [%rd33];
	ld.const.f32 	%f95, [_ZN8pygpukit3ops5audio15RESAMPLE_FILTERE+56];
	fma.rn.f32 	%f131, %f94, %f95, %f131;
$L__BB5_31:
	setp.lt.s32 	%p47, %r1, 1;
	setp.gt.s32 	%p48, %r2, %r33;
	or.pred  	%p49, %p47, %p48;
	@%p49 bra 	$L__BB5_33;
	add.s32 	%r38, %r2, -1;
	mul.wide.u32 	%rd34, %r38, 4;
	add.s64 	%rd35, %rd1, %rd34;
	ld.global.nc.f32 	%f96, [%rd35];
	ld.const.f32 	%f97, [_ZN8pygpukit3ops5audio15RESAMPLE_FILTERE+60];
	fma.rn.f32 	%f131, %f96, %f97, %f131;
$L__BB5_33:
	setp.lt.s32 	%p50, %r1, 0;
	setp.ge.s32 	%p51, %r2, %r33;
	or.pred  	%p52, %p50, %p51;
	@%p52 bra 	$L__BB5_35;
	mul.wide.u32 	%rd36, %r2, 4;
	add.s64 	%rd37, %rd1, %rd36;
	ld.global.nc.f32 	%f98, [%rd37];
	ld.const.f32 	%f99, [_ZN8pygpukit3ops5audio15RESAMPLE_FILTERE+64];
	fma.rn.f32 	%f131, %f98, %f99, %f131;
$L__BB5_35:
	setp.lt.s32 	%p53, %r1, 0;
	add.s32 	%r18, %r2, 1;
	setp.ge.s32 	%p54, %r18, %r33;
	or.pred  	%p55, %p53, %p54;
	@%p55 bra 	$L__BB5_37;
	mul.wide.u32 	%rd38, %r18, 4;
	add.s64 	%rd39, %rd1, %rd38;
	ld.global.nc.f32 	%f100, [%rd39];
	ld.const.f32 	%f101, [_ZN8pygpukit3ops5audio15RESAMPLE_FILTERE+68];
	fma.rn.f32 	%f131, %f100, %f101, %f131;
$L__BB5_37:
	setp.lt.s32 	%p56, %r1, 0;
	add.s32 	%r19, %r2, 2;
	setp.ge.s32 	%p57, %r19, %r33;
	or.pred  	%p58, %p56, %p57;
	@%p58 bra 	$L__BB5_39;
	mul.wide.u32 	%rd40, %r19, 4;
	add.s64 	%rd41, %rd1, %rd40;
	ld.global.nc.f32 	%f102, [%rd41];
	ld.const.f32 	%f103, [_ZN8pygpukit3ops5audio15RESAMPLE_FILTERE+72];
	fma.rn.f32 	%f131, %f102, %f103, %f131;
$L__BB5_39:
	add.s32 	%r20, %r2, 3;
	setp.lt.s32 	%p59, %r1, -1;
	setp.ge.s32 	%p60, %r20, %r33;
	or.pred  	%p61, %p59, %p60;
	@%p61 bra 	$L__BB5_41;
	mul.wide.u32 	%rd42, %r20, 4;
	add.s64 	%rd43, %rd1, %rd42;
	ld.global.nc.f32 	%f104, [%rd43];
	ld.const.f32 	%f105, [_ZN8pygpukit3ops5audio15RESAMPLE_FILTERE+76];
	fma.rn.f32 	%f131, %f104, %f105, %f131;
$L__BB5_41:
	setp.lt.s32 	%p62, %r1, -1;
	add.s32 	%r21, %r2, 4;
	setp.ge.s32 	%p63, %r21, %r33;
	or.pred  	%p64, %p62, %p63;
	@%p64 bra 	$L__BB5_43;
	mul.wide.u32 	%rd44, %r21, 4;
	add.s64 	%rd45, %rd1, %rd44;
	ld.global.nc.f32 	%f106, [%rd45];
	ld.const.f32 	%f107, [_ZN8pygpukit3ops5audio15RESAMPLE_FILTERE+80];
	fma.rn.f32 	%f131, %f106, %f107, %f131;
$L__BB5_43:
	setp.lt.s32 	%p65, %r1, -1;
	add.s32 	%r22, %r2, 5;
	setp.ge.s32 	%p66, %r22, %r33;
	or.pred  	%p67, %p65, %p66;
	@%p67 bra 	$L__BB5_45;
	mul.wide.u32 	%rd46, %r22, 4;
	add.s64 	%rd47, %rd1, %rd46;
	ld.global.nc.f32 	%f108, [%rd47];
	ld.const.f32 	%f109, [_ZN8pygpukit3ops5audio15RESAMPLE_FILTERE+84];
	fma.rn.f32 	%f131, %f108, %f109, %f131;
$L__BB5_45:
	add.s32 	%r23, %r2, 6;
	setp.lt.s32 	%p68, %r1, -2;
	setp.ge.s32 	%p69, %r23, %r33;
	or.pred  	%p70, %p68, %p69;
	@%p70 bra 	$L__BB5_47;
	mul.wide.u32 	%rd48, %r23, 4;
	add.s64 	%rd49, %rd1, %rd48;
	ld.global.nc.f32 	%f110, [%rd49];
	ld.const.f32 	%f111, [_ZN8pygpukit3ops5audio15RESAMPLE_FILTERE+88];
	fma.rn.f32 	%f131, %f110, %f111, %f131;
$L__BB5_47:
	setp.lt.s32 	%p71, %r1, -2;
	add.s32 	%r24, %r2, 7;
	setp.ge.s32 	%p72, %r24, %r33;
	or.pred  	%p73, %p71, %p72;
	@%p73 bra 	$L__BB5_49;
	mul.wide.u32 	%rd50, %r24, 4;
	add.s64 	%rd51, %rd1, %rd50;
	ld.global.nc.f32 	%f112, [%rd51];
	ld.const.f32 	%f113, [_ZN8pygpukit3ops5audio15RESAMPLE_FILTERE+92];
	fma.rn.f32 	%f131, %f112, %f113, %f131;
$L__BB5_49:
	setp.lt.s32 	%p74, %r1, -2;
	add.s32 	%r25, %r2, 8;
	setp.ge.s32 	%p75, %r25, %r33;
	or.pred  	%p76, %p74, %p75;
	@%p76 bra 	$L__BB5_51;
	mul.wide.u32 	%rd52, %r25, 4;
	add.s64 	%rd53, %rd1, %rd52;
	ld.global.nc.f32 	%f114, [%rd53];
	ld.const.f32 	%f115, [_ZN8pygpukit3ops5audio15RESAMPLE_FILTERE+96];
	fma.rn.f32 	%f131, %f114, %f115, %f131;
$L__BB5_51:
	add.s32 	%r26, %r2, 9;
	setp.lt.s32 	%p77, %r1, -3;
	setp.ge.s32 	%p78, %r26, %r33;
	or.pred  	%p79, %p77, %p78;
	@%p79 bra 	$L__BB5_53;
	mul.wide.u32 	%rd54, %r26, 4;
	add.s64 	%rd55, %rd1, %rd54;
	ld.global.nc.f32 	%f116, [%rd55];
	ld.const.f32 	%f117, [_ZN8pygpukit3ops5audio15RESAMPLE_FILTERE+100];
	fma.rn.f32 	%f131, %f116, %f117, %f131;
$L__BB5_53:
	setp.lt.s32 	%p80, %r1, -3;
	add.s32 	%r27, %r2, 10;
	setp.ge.s32 	%p81, %r27, %r33;
	or.pred  	%p82, %p80, %p81;
	@%p82 bra 	$L__BB5_55;
	mul.wide.u32 	%rd56, %r27, 4;
	add.s64 	%rd57, %rd1, %rd56;
	ld.global.nc.f32 	%f118, [%rd57];
	ld.const.f32 	%f119, [_ZN8pygpukit3ops5audio15RESAMPLE_FILTERE+104];
	fma.rn.f32 	%f131, %f118, %f119, %f131;
$L__BB5_55:
	setp.lt.s32 	%p83, %r1, -3;
	add.s32 	%r28, %r2, 11;
	setp.ge.s32 	%p84, %r28, %r33;
	or.pred  	%p85, %p83, %p84;
	@%p85 bra 	$L__BB5_57;
	mul.wide.u32 	%rd58, %r28, 4;
	add.s64 	%rd59, %rd1, %rd58;
	ld.global.nc.f32 	%f120, [%rd59];
	ld.const.f32 	%f121, [_ZN8pygpukit3ops5audio15RESAMPLE_FILTERE+108];
	fma.rn.f32 	%f131, %f120, %f121, %f131;
$L__BB5_57:
	add.s32 	%r29, %r2, 12;
	setp.lt.s32 	%p86, %r1, -4;
	setp.ge.s32 	%p87, %r29, %r33;
	or.pred  	%p88, %p86, %p87;
	@%p88 bra 	$L__BB5_59;
	mul.wide.u32 	%rd60, %r29, 4;
	add.s64 	%rd61, %rd1, %rd60;
	ld.global.nc.f32 	%f122, [%rd61];
	ld.const.f32 	%f123, [_ZN8pygpukit3ops5audio15RESAMPLE_FILTERE+112];
	fma.rn.f32 	%f131, %f122, %f123, %f131;
$L__BB5_59:
	setp.lt.s32 	%p89, %r1, -4;
	add.s32 	%r30, %r2, 13;
	setp.ge.s32 	%p90, %r30, %r33;
	or.pred  	%p91, %p89, %p90;
	@%p91 bra 	$L__BB5_61;
	mul.wide.u32 	%rd62, %r30, 4;
	add.s64 	%rd63, %rd1, %rd62;
	ld.global.nc.f32 	%f124, [%rd63];
	ld.const.f32 	%f125, [_ZN8pygpukit3ops5audio15RESAMPLE_FILTERE+116];
	fma.rn.f32 	%f131, %f124, %f125, %f131;
$L__BB5_61:
	setp.lt.s32 	%p92, %r1, -4;
	add.s32 	%r31, %r2, 14;
	setp.ge.s32 	%p93, %r31, %r33;
	or.pred  	%p94, %p92, %p93;
	@%p94 bra 	$L__BB5_63;
	mul.wide.u32 	%rd64, %r31, 4;
	add.s64 	%rd65, %rd1, %rd64;
	ld.global.nc.f32 	%f126, [%rd65];
	ld.const.f32 	%f127, [_ZN8pygpukit3ops5audio15RESAMPLE_FILTERE+120];
	fma.rn.f32 	%f131, %f126, %f127, %f131;
$L__BB5_63:
	add.s32 	%r32, %r2, 15;
	setp.lt.s32 	%p95, %r1, -5;
	setp.ge.s32 	%p96, %r32, %r33;
	or.pred  	%p97, %p95, %p96;
	@%p97 bra 	$L__BB5_65;
	mul.wide.u32 	%rd66, %r32, 4;
	add.s64 	%rd67, %rd1, %rd66;
	ld.global.nc.f32 	%f128, [%rd67];
	ld.const.f32 	%f129, [_ZN8pygpukit3ops5audio15RESAMPLE_FILTERE+124];
	fma.rn.f32 	%f131, %f128, %f129, %f131;
$L__BB5_65:
	cvta.to.global.u64 	%rd68, %rd2;
	mul.wide.s32 	%rd69, %r1, 4;
	add.s64 	%rd70, %rd68, %rd69;
	st.global.f32 	[%rd70], %f131;
$L__BB5_66:
	ret;

}


// ===== COMPILED SASS (sm_100) =====

	.target	sm_100

	.elftype	@"ET_EXEC"


//--------------------- .note.nv.tkinfo           --------------------------
	.section	.note.nv.tkinfo,"",@"SHT_NOTE"
	.sectionflags	@"SHF_NOTE_NV_TKINFO"
	.tkinfo
        /*0018*/ 	.word	0x00000002
        /*0030*/ 	.string	""
        /*0030*/ 	.string	"ptxas"
        /*0030*/ 	.string	"Cuda compilation tools, release 13.0, V13.0.88"
        /*0030*/ 	.string	"Build cuda_13.0.r13.0/compiler.36424714_0"
        /*0030*/ 	.string	"-arch sm_100 -m 64 "



//--------------------- .note.nv.cuinfo           --------------------------
	.section	.note.nv.cuinfo,"",@"SHT_NOTE"
	.sectionflags	@"SHF_NOTE_NV_CUINFO"
        /*0018*/ 	.short	0x0002
        /*001a*/ 	.short	0x0064
        /*001c*/ 	.short	0x0082
	.zero		2


//--------------------- .nv.info                  --------------------------
	.section	.nv.info,"",@"SHT_CUDA_INFO"
	.align	4


	//----- nvinfo : EIATTR_REGCOUNT
	.align		4
        /*0000*/ 	.byte	0x04, 0x2f
        /*0002*/ 	.short	(.L_2 - .L_1)
	.align		4
.L_1:
        /*0004*/ 	.word	index@(_ZN8pygpukit3ops5audio23pcm_int16_to_f32_kernelEPKsPfm)
        /*0008*/ 	.word	0x0000000a


	//----- nvinfo : EIATTR_FRAME_SIZE
	.align		4
.L_2:
        /*000c*/ 	.byte	0x04, 0x11
        /*000e*/ 	.short	(.L_4 - .L_3)
	.align		4
.L_3:
        /*0010*/ 	.word	index@(_ZN8pygpukit3ops5audio23pcm_int16_to_f32_kernelEPKsPfm)
        /*0014*/ 	.word	0x00000000


	//----- nvinfo : EIATTR_REGCOUNT
	.align		4
.L_4:
        /*0018*/ 	.byte	0x04, 0x2f
        /*001a*/ 	.short	(.L_6 - .L_5)
	.align		4
.L_5:
        /*001c*/ 	.word	index@(_ZN8pygpukit3ops5audio21stereo_to_mono_kernelEPKfPfm)
        /*0020*/ 	.word	0x0000000a


	//----- nvinfo : EIATTR_FRAME_SIZE
	.align		4
.L_6:
        /*0024*/ 	.byte	0x04, 0x11
        /*0026*/ 	.short	(.L_8 - .L_7)
	.align		4
.L_7:
        /*0028*/ 	.word	index@(_ZN8pygpukit3ops5audio21stereo_to_mono_kernelEPKfPfm)
        /*002c*/ 	.word	0x00000000


	//----- nvinfo : EIATTR_REGCOUNT
	.align		4
.L_8:
        /*0030*/ 	.byte	0x04, 0x2f
        /*0032*/ 	.short	(.L_10 - .L_9)
	.align		4
.L_9:
        /*0034*/ 	.word	index@(_ZN8pygpukit3ops5audio19find_max_abs_kernelEPKfPfm)
        /*0038*/ 	.word	0x0000000a


	//----- nvinfo : EIATTR_FRAME_SIZE
	.align		4
.L_10:
        /*003c*/ 	.byte	0x04, 0x11
        /*003e*/ 	.short	(.L_12 - .L_11)
	.align		4
.L_11:
        /*0040*/ 	.word	index@(_ZN8pygpukit3ops5audio19find_max_abs_kernelEPKfPfm)
        /*0044*/ 	.word	0x00000000


	//----- nvinfo : EIATTR_REGCOUNT
	.align		4
.L_12:
        /*0048*/ 	.byte	0x04, 0x2f
        /*004a*/ 	.short	(.L_14 - .L_13)
	.align		4
.L_13:
        /*004c*/ 	.word	index@(_ZN8pygpukit3ops5audio18apply_scale_kernelEPfmf)
        /*0050*/ 	.word	0x00000008


	//----- nvinfo : EIATTR_FRAME_SIZE
	.align		4
.L_14:
        /*0054*/ 	.byte	0x04, 0x11
        /*0056*/ 	.short	(.L_16 - .L_15)
	.align		4
.L_15:
        /*0058*/ 	.word	index@(_ZN8pygpukit3ops5audio18apply_scale_kernelEPfmf)
        /*005c*/ 	.word	0x00000000


	//----- nvinfo : EIATTR_REGCOUNT
	.align		4
.L_16:
        /*0060*/ 	.byte	0x04, 0x2f
        /*0062*/ 	.short	(.L_18 - .L_17)
	.align		4
.L_17:
        /*0064*/ 	.word	index@(_ZN8pygpukit3ops5audio21sum_of_squares_kernelEPKfPfm)
        /*0068*/ 	.word	0x0000000b


	//----- nvinfo : EIATTR_FRAME_SIZE
	.align		4
.L_18:
        /*006c*/ 	.byte	0x04, 0x11
        /*006e*/ 	.short	(.L_20 - .L_19)
	.align		4
.L_19:
        /*0070*/ 	.word	index@(_ZN8pygpukit3ops5audio21sum_of_squares_kernelEPKfPfm)
        /*0074*/ 	.word	0x00000000


	//----- nvinfo : EIATTR_REGCOUNT
	.align		4
.L_20:
        /*0078*/ 	.byte	0x04, 0x2f
        /*007a*/ 	.short	(.L_22 - .L_21)
	.align		4
.L_21:
        /*007c*/ 	.word	index@(_ZN8pygpukit3ops5audio25resample_polyphase_kernelEPKfPfii)
        /*0080*/ 	.word	0x00000020


	//----- nvinfo : EIATTR_FRAME_SIZE
	.align		4
.L_22:
        /*0084*/ 	.byte	0x04, 0x11
        /*0086*/ 	.short	(.L_24 - .L_23)
	.align		4
.L_23:
        /*0088*/ 	.word	index@(_ZN8pygpukit3ops5audio25resample_polyphase_kernelEPKfPfii)
        /*008c*/ 	.word	0x00000000


	//----- nvinfo : EIATTR_MIN_STACK_SIZE
	.align		4
.L_24:
        /*0090*/ 	.byte	0x04, 0x12
        /*0092*/ 	.short	(.L_26 - .L_25)
	.align		4
.L_25:
        /*0094*/ 	.word	index@(_ZN8pygpukit3ops5audio25resample_polyphase_kernelEPKfPfii)
        /*0098*/ 	.word	0x00000000


	//----- nvinfo : EIATTR_MIN_STACK_SIZE
	.align		4
.L_26:
        /*009c*/ 	.byte	0x04, 0x12
        /*009e*/ 	.short	(.L_28 - .L_27)
	.align		4
.L_27:
        /*00a0*/ 	.word	index@(_ZN8pygpukit3ops5audio21sum_of_squares_kernelEPKfPfm)
        /*00a4*/ 	.word	0x00000000


	//----- nvinfo : EIATTR_MIN_STACK_SIZE
	.align		4
.L_28:
        /*00a8*/ 	.byte	0x04, 0x12
        /*00aa*/ 	.short	(.L_30 - .L_29)
	.align		4
.L_29:
        /*00ac*/ 	.word	index@(_ZN8pygpukit3ops5audio18apply_scale_kernelEPfmf)
        /*00b0*/ 	.word	0x00000000


	//----- nvinfo : EIATTR_MIN_STACK_SIZE
	.align		4
.L_30:
        /*00b4*/ 	.byte	0x04, 0x12
        /*00b6*/ 	.short	(.L_32 - .L_31)
	.align		4
.L_31:
        /*00b8*/ 	.word	index@(_ZN8pygpukit3ops5audio19find_max_abs_kernelEPKfPfm)
        /*00bc*/ 	.word	0x00000000


	//----- nvinfo : EIATTR_MIN_STACK_SIZE
	.align		4
.L_32:
        /*00c0*/ 	.byte	0x04, 0x12
        /*00c2*/ 	.short	(.L_34 - .L_33)
	.align		4
.L_33:
        /*00c4*/ 	.word	index@(_ZN8pygpukit3ops5audio21stereo_to_mono_kernelEPKfPfm)
        /*00c8*/ 	.word	0x00000000


	//----- nvinfo : EIATTR_MIN_STACK_SIZE
	.align		4
.L_34:
        /*00cc*/ 	.byte	0x04, 0x12
        /*00ce*/ 	.short	(.L_36 - .L_35)
	.align		4
.L_35:
        /*00d0*/ 	.word	index@(_ZN8pygpukit3ops5audio23pcm_int16_to_f32_kernelEPKsPfm)
        /*00d4*/ 	.word	0x00000000
.L_36:


//--------------------- .nv.compat                --------------------------
	.section	.nv.compat,"",@"SHT_CUDA_COMPAT_INFO"
	.align	4
        /*0000*/ 	.byte	0x02, 0x09, 0x00, 0x00, 0x02, 0x02, 0x01, 0x00, 0x02, 0x05, 0x05, 0x00, 0x03, 0x07, 0x01, 0x01
        /*0010*/ 	.byte	0x02, 0x03, 0x00, 0x00, 0x02, 0x06, 0x01, 0x00, 0x04, 0x0b, 0x08, 0x00, 0x09, 0x00, 0x00, 0x00
        /*0020*/ 	.byte	0x00, 0x00, 0x00, 0x00


//--------------------- .nv.info._ZN8pygpukit3ops5audio25resample_polyphase_kernelEPKfPfii --------------------------
	.section	.nv.info._ZN8pygpukit3ops5audio25resample_polyphase_kernelEPKfPfii,"",@"SHT_CUDA_INFO"
	.sectionflags	@""
	.align	4


	//----- nvinfo : EIATTR_CUDA_API_VERSION
	.align		4
        /*0000*/ 	.byte	0x04, 0x37
        /*0002*/ 	.short	(.L_38 - .L_37)
.L_37:
        /*0004*/ 	.word	0x00000082


	//----- nvinfo : EIATTR_KPARAM_INFO
	.align		4
.L_38:
        /*0008*/ 	.byte	0x04, 0x17
        /*000a*/ 	.short	(.L_40 - .L_39)
.L_39:
        /*000c*/ 	.word	0x00000000
        /*0010*/ 	.short	0x0003
        /*0012*/ 	.short	0x0014
        /*0014*/ 	.byte	0x00, 0xf0, 0x11, 0x00


	//----- nvinfo : EIATTR_KPARAM_INFO
	.align		4
.L_40:
        /*0018*/ 	.byte	0x04, 0x17
        /*001a*/ 	.short	(.L_42 - .L_41)
.L_41:
        /*001c*/ 	.word	0x00000000
        /*0020*/ 	.short	0x0002
        /*0022*/ 	.short	0x0010
        /*0024*/ 	.byte	0x00, 0xf0, 0x11, 0x00


	//----- nvinfo : EIATTR_KPARAM_INFO
	.align		4
.L_42:
        /*0028*/ 	.byte	0x04, 0x17
        /*002a*/ 	.short	(.L_44 - .L_43)
.L_43:
        /*002c*/ 	.word	0x00000000
        /*0030*/ 	.short	0x0001
        /*0032*/ 	.short	0x0008
        /*0034*/ 	.byte	0x00, 0xf5, 0x21, 0x00


	//----- nvinfo : EIATTR_KPARAM_INFO
	.align		4
.L_44:
        /*0038*/ 	.byte	0x04, 0x17
        /*003a*/ 	.short	(.L_46 - .L_45)
.L_45:
        /*003c*/ 	.word	0x00000000
        /*0040*/ 	.short	0x0000
        /*0042*/ 	.short	0x0000
        /*0044*/ 	.byte	0x00, 0xf5, 0x21, 0x00


	//----- nvinfo : EIATTR_SPARSE_MMA_MASK
	.align		4
.L_46:
        /*0048*/ 	.byte	0x03, 0x50
        /*004a*/ 	.short	0x0000


	//----- nvinfo : EIATTR_MAXREG_COUNT
	.align		4
        /*004c*/ 	.byte	0x03, 0x1b
        /*004e*/ 	.short	0x00ff


	//----- nvinfo : EIATTR_MERCURY_ISA_VERSION
	.align		4
        /*0050*/ 	.byte	0x03, 0x5f
        /*0052*/ 	.short	0x0101


	//----- nvinfo : EIATTR_VRC_CTA_INIT_COUNT
	.align		4
        /*0054*/ 	.byte	0x02, 0x4a
	.zero		1
	.zero		1


	//----- nvinfo : EIATTR_EXIT_INSTR_OFFSETS
	.align		4
        /*0058*/ 	.byte	0x04, 0x1c
        /*005a*/ 	.short	(.L_48 - .L_47)


	//   ....[0]....
.L_47:
        /*005c*/ 	.word	0x00000070


	//   ....[1]....
        /*0060*/ 	.word	0x000010e0


	//----- nvinfo : EIATTR_CBANK_PARAM_SIZE
	.align		4
.L_48:
        /*0064*/ 	.byte	0x03, 0x19
        /*0066*/ 	.short	0x0018


	//----- nvinfo : EIATTR_PARAM_CBANK
	.align		4
        /*0068*/ 	.byte	0x04, 0x0a
        /*006a*/ 	.short	(.L_50 - .L_49)
	.align		4
.L_49:
        /*006c*/ 	.word	index@(.nv.constant0._ZN8pygpukit3ops5audio25resample_polyphase_kernelEPKfPfii)
        /*0070*/ 	.short	0x0380
        /*0072*/ 	.short	0x0018


	//----- nvinfo : EIATTR_SW_WAR
	.align		4
.L_50:
        /*0074*/ 	.byte	0x04, 0x36
        /*0076*/ 	.short	(.L_52 - .L_51)
.L_51:
        /*0078*/ 	.word	0x00000008
.L_52:


//--------------------- .nv.info._ZN8pygpukit3ops5audio21sum_of_squares_kernelEPKfPfm --------------------------
	.section	.nv.info._ZN8pygpukit3ops5audio21sum_of_squares_kernelEPKfPfm,"",@"SHT_CUDA_INFO"
	.sectionflags	@""
	.align	4


	//----- nvinfo : EIATTR_CUDA_API_VERSION
	.align		4
        /*0000*/ 	.byte	0x04, 0x37
        /*0002*/ 	.short	(.L_54 - .L_53)
.L_53:
        /*0004*/ 	.word	0x00000082


	//----- nvinfo : EIATTR_KPARAM_INFO
	.align		4
.L_54:
        /*0008*/ 	.byte	0x04, 0x17
        /*000a*/ 	.short	(.L_56 - .L_55)
.L_55:
        /*000c*/ 	.word	0x00000000
        /*0010*/ 	.short	0x0002
        /*0012*/ 	.short	0x0010
        /*0014*/ 	.byte	0x00, 0xf0, 0x21, 0x00


	//----- nvinfo : EIATTR_KPARAM_INFO
	.align		4
.L_56:
        /*0018*/ 	.byte	0x04, 0x17
        /*001a*/ 	.short	(.L_58 - .L_57)
.L_57:
        /*001c*/ 	.word	0x00000000
        /*0020*/ 	.short	0x0001
        /*0022*/ 	.short	0x0008
        /*0024*/ 	.byte	0x00, 0xf5, 0x21, 0x00


	//----- nvinfo : EIATTR_KPARAM_INFO
	.align		4
.L_58:
        /*0028*/ 	.byte	0x04, 0x17
        /*002a*/ 	.short	(.L_60 - .L_59)
.L_59:
        /*002c*/ 	.word	0x00000000
        /*0030*/ 	.short	0x0000
        /*0032*/ 	.short	0x0000
        /*0034*/ 	.byte	0x00, 0xf5, 0x21, 0x00


	//----- nvinfo : EIATTR_SPARSE_MMA_MASK
	.align		4
.L_60:
        /*0038*/ 	.byte	0x03, 0x50
        /*003a*/ 	.short	0x0000


	//----- nvinfo : EIATTR_MAXREG_COUNT
	.align		4
        /*003c*/ 	.byte	0x03, 0x1b
        /*003e*/ 	.short	0x00ff


	//----- nvinfo : EIATTR_NUM_BARRIERS
	.align		4
        /*0040*/ 	.byte	0x02, 0x4c
        /*0042*/ 	.byte	0x01
	.zero		1


	//----- nvinfo : EIATTR_MERCURY_ISA_VERSION
	.align		4
        /*0044*/ 	.byte	0x03, 0x5f
        /*0046*/ 	.short	0x0101


	//----- nvinfo : EIATTR_VRC_CTA_INIT_COUNT
	.align		4
        /*0048*/ 	.byte	0x02, 0x4a
	.zero		1
	.zero		1


	//----- nvinfo : EIATTR_EXIT_INSTR_OFFSETS
	.align		4
        /*004c*/ 	.byte	0x04, 0x1c
        /*004e*/ 	.short	(.L_62 - .L_61)


	//   ....[0]....
.L_61:
        /*0050*/ 	.word	0x00000240


	//   ....[1]....
        /*0054*/ 	.word	0x000002c0


	//----- nvinfo : EIATTR_CBANK_PARAM_SIZE
	.align		4
.L_62:
        /*0058*/ 	.byte	0x03, 0x19
        /*005a*/ 	.short	0x0018


	//----- nvinfo : EIATTR_PARAM_CBANK
	.align		4
        /*005c*/ 	.byte	0x04, 0x0a
        /*005e*/ 	.short	(.L_64 - .L_63)
	.align		4
.L_63:
        /*0060*/ 	.word	index@(.nv.constant0._ZN8pygpukit3ops5audio21sum_of_squares_kernelEPKfPfm)
        /*0064*/ 	.short	0x0380
        /*0066*/ 	.short	0x0018


	//----- nvinfo : EIATTR_SW_WAR
	.align		4
.L_64:
        /*0068*/ 	.byte	0x04, 0x36
        /*006a*/ 	.short	(.L_66 - .L_65)
.L_65:
        /*006c*/ 	.word	0x00000008
.L_66:


//--------------------- .nv.info._ZN8pygpukit3ops5audio18apply_scale_kernelEPfmf --------------------------
	.section	.nv.info._ZN8pygpukit3ops5audio18apply_scale_kernelEPfmf,"",@"SHT_CUDA_INFO"
	.sectionflags	@""
	.align	4


	//----- nvinfo : EIATTR_CUDA_API_VERSION
	.align		4
        /*0000*/ 	.byte	0x04, 0x37
        /*0002*/ 	.short	(.L_68 - .L_67)
.L_67:
        /*0004*/ 	.word	0x00000082


	//----- nvinfo : EIATTR_KPARAM_INFO
	.align		4
.L_68:
        /*0008*/ 	.byte	0x04, 0x17
        /*000a*/ 	.short	(.L_70 - .L_69)
.L_69:
        /*000c*/ 	.word	0x00000000
        /*0010*/ 	.short	0x0002
        /*0012*/ 	.short	0x0010
        /*0014*/ 	.byte	0x00, 0xf0, 0x11, 0x00


	//----- nvinfo : EIATTR_KPARAM_INFO
	.align		4
.L_70:
        /*0018*/ 	.byte	0x04, 0x17
        /*001a*/ 	.short	(.L_72 - .L_71)
.L_71:
        /*001c*/ 	.word	0x00000000
        /*0020*/ 	.short	0x0001
        /*0022*/ 	.short	0x0008
        /*0024*/ 	.byte	0x00, 0xf0, 0x21, 0x00


	//----- nvinfo : EIATTR_KPARAM_INFO
	.align		4
.L_72:
        /*0028*/ 	.byte	0x04, 0x17
        /*002a*/ 	.short	(.L_74 - .L_73)
.L_73:
        /*002c*/ 	.word	0x00000000
        /*0030*/ 	.short	0x0000
        /*0032*/ 	.short	0x0000
        /*0034*/ 	.byte	0x00, 0xf5, 0x21, 0x00


	//----- nvinfo : EIATTR_SPARSE_MMA_MASK
	.align		4
.L_74:
        /*0038*/ 	.byte	0x03, 0x50
        /*003a*/ 	.short	0x0000


	//----- nvinfo : EIATTR_MAXREG_COUNT
	.align		4
        /*003c*/ 	.byte	0x03, 0x1b
        /*003e*/ 	.short	0x00ff


	//----- nvinfo : EIATTR_MERCURY_ISA_VERSION
	.align		4
        /*0040*/ 	.byte	0x03, 0x5f
        /*0042*/ 	.short	0x0101


	//----- nvinfo : EIATTR_VRC_CTA_INIT_COUNT
	.align		4
        /*0044*/ 	.byte	0x02, 0x4a
	.zero		1
	.zero		1


	//----- nvinfo : EIATTR_EXIT_INSTR_OFFSETS
	.align		4
        /*0048*/ 	.byte	0x04, 0x1c
        /*004a*/ 	.short	(.L_76 - .L_75)


	//   ....[0]....
.L_75:
        /*004c*/ 	.word	0x00000080


	//   ....[1]....
        /*0050*/ 	.word	0x00000110


	//----- nvinfo : EIATTR_CBANK_PARAM_SIZE
	.align		4
.L_76:
        /*0054*/ 	.byte	0x03, 0x19
        /*0056*/ 	.short	0x0014


	//----- nvinfo : EIATTR_PARAM_CBANK
	.align		4
        /*0058*/ 	.byte	0x04, 0x0a
        /*005a*/ 	.short	(.L_78 - .L_77)
	.align		4
.L_77:
        /*005c*/ 	.word	index@(.nv.constant0._ZN8pygpukit3ops5audio18apply_scale_kernelEPfmf)
        /*0060*/ 	.short	0x0380
        /*0062*/ 	.short	0x0014


	//----- nvinfo : EIATTR_SW_WAR
	.align		4
.L_78:
        /*0064*/ 	.byte	0x04, 0x36
        /*0066*/ 	.short	(.L_80 - .L_79)
.L_79:
        /*0068*/ 	.word	0x00000008
.L_80:


//--------------------- .nv.info._ZN8pygpukit3ops5audio19find_max_abs_kernelEPKfPfm --------------------------
	.section	.nv.info._ZN8pygpukit3ops5audio19find_max_abs_kernelEPKfPfm,"",@"SHT_CUDA_INFO"
	.sectionflags	@""
	.align	4


	//----- nvinfo : EIATTR_CUDA_API_VERSION
	.align		4
        /*0000*/ 	.byte	0x04, 0x37
        /*0002*/ 	.short	(.L_82 - .L_81)
.L_81:
        /*0004*/ 	.word	0x00000082


	//----- nvinfo : EIATTR_KPARAM_INFO
	.align		4
.L_82:
        /*0008*/ 	.byte	0x04, 0x17
        /*000a*/ 	.short	(.L_84 - .L_83)
.L_83:
        /*000c*/ 	.word	0x00000000
        /*0010*/ 	.short	0x0002
        /*0012*/ 	.short	0x0010
        /*0014*/ 	.byte	0x00, 0xf0, 0x21, 0x00


	//----- nvinfo : EIATTR_KPARAM_INFO
	.align		4
.L_84:
        /*0018*/ 	.byte	0x04, 0x17
        /*001a*/ 	.short	(.L_86 - .L_85)
.L_85:
        /*001c*/ 	.word	0x00000000
        /*0020*/ 	.short	0x0001
        /*0022*/ 	.short	0x0008
        /*0024*/ 	.byte	0x00, 0xf5, 0x21, 0x00


	//----- nvinfo : EIATTR_KPARAM_INFO
	.align		4
.L_86:
        /*0028*/ 	.byte	0x04, 0x17
        /*002a*/ 	.short	(.L_88 - .L_87)
.L_87:
        /*002c*/ 	.word	0x00000000
        /*0030*/ 	.short	0x0000
        /*0032*/ 	.short	0x0000
        /*0034*/ 	.byte	0x00, 0xf5, 0x21, 0x00


	//----- nvinfo : EIATTR_SPARSE_MMA_MASK
	.align		4
.L_88:
        /*0038*/ 	.byte	0x03, 0x50
        /*003a*/ 	.short	0x0000


	//----- nvinfo : EIATTR_MAXREG_COUNT
	.align		4
        /*003c*/ 	.byte	0x03, 0x1b
        /*003e*/ 	.short	0x00ff


	//----- nvinfo : EIATTR_NUM_BARRIERS
	.align		4
        /*0040*/ 	.byte	0x02, 0x4c
        /*0042*/ 	.byte	0x01
	.zero		1


	//----- nvinfo : EIATTR_MERCURY_ISA_VERSION
	.align		4
        /*0044*/ 	.byte	0x03, 0x5f
        /*0046*/ 	.short	0x0101


	//----- nvinfo : EIATTR_VRC_CTA_INIT_COUNT
	.align		4
        /*0048*/ 	.byte	0x02, 0x4a
	.zero		1
	.zero		1


	//----- nvinfo : EIATTR_EXIT_INSTR_OFFSETS
	.align		4
        /*004c*/ 	.byte	0x04, 0x1c
        /*004e*/ 	.short	(.L_90 - .L_89)


	//   ....[0]....
.L_89:
        /*0050*/ 	.word	0x00000240


	//   ....[1]....
        /*0054*/ 	.word	0x000002c0


	//----- nvinfo : EIATTR_CBANK_PARAM_SIZE
	.align		4
.L_90:
        /*0058*/ 	.byte	0x03, 0x19
        /*005a*/ 	.short	0x0018


	//----- nvinfo : EIATTR_PARAM_CBANK
	.align		4
        /*005c*/ 	.byte	0x04, 0x0a
        /*005e*/ 	.short	(.L_92 - .L_91)
	.align		4
.L_91:
        /*0060*/ 	.word	index@(.nv.constant0._ZN8pygpukit3ops5audio19find_max_abs_kernelEPKfPfm)
        /*0064*/ 	.short	0x0380
        /*0066*/ 	.short	0x0018


	//----- nvinfo : EIATTR_SW_WAR
	.align		4
.L_92:
        /*0068*/ 	.byte	0x04, 0x36
        /*006a*/ 	.short	(.L_94 - .L_93)
.L_93:
        /*006c*/ 	.word	0x00000008
.L_94:


//--------------------- .nv.info._ZN8pygpukit3ops5audio21stereo_to_mono_kernelEPKfPfm --------------------------
	.section	.nv.info._ZN8pygpukit3ops5audio21stereo_to_mono_kernelEPKfPfm,"",@"SHT_CUDA_INFO"
	.sectionflags	@""
	.align	4


	//----- nvinfo : EIATTR_CUDA_API_VERSION
	.align		4
        /*0000*/ 	.byte	0x04, 0x37
        /*0002*/ 	.short	(.L_96 - .L_95)
.L_95:
        /*0004*/ 	.word	0x00000082


	//----- nvinfo : EIATTR_KPARAM_INFO
	.align		4
.L_96:
        /*0008*/ 	.byte	0x04, 0x17
        /*000a*/ 	.short	(.L_98 - .L_97)
.L_97:
        /*000c*/ 	.word	0x00000000
        /*0010*/ 	.short	0x0002
        /*0012*/ 	.short	0x0010
        /*0014*/ 	.byte	0x00, 0xf0, 0x21, 0x00


	//----- nvinfo : EIATTR_KPARAM_INFO
	.align		4
.L_98:
        /*0018*/ 	.byte	0x04, 0x17
        /*001a*/ 	.short	(.L_100 - .L_99)
.L_99:
        /*001c*/ 	.word	0x00000000
        /*0020*/ 	.short	0x0001
        /*0022*/ 	.short	0x0008
        /*0024*/ 	.byte	0x00, 0xf5, 0x21, 0x00


	//----- nvinfo : EIATTR_KPARAM_INFO
	.align		4
.L_100:
        /*0028*/ 	.byte	0x04, 0x17
        /*002a*/ 	.short	(.L_102 - .L_101)
.L_101:
        /*002c*/ 	.word	0x00000000
        /*0030*/ 	.short	0x0000
        /*0032*/ 	.short	0x0000
        /*0034*/ 	.byte	0x00, 0xf5, 0x21, 0x00


	//----- nvinfo : EIATTR_SPARSE_MMA_MASK
	.align		4
.L_102:
        /*0038*/ 	.byte	0x03, 0x50
        /*003a*/ 	.short	0x0000


	//----- nvinfo : EIATTR_MAXREG_COUNT
	.align		4
        /*003c*/ 	.byte	0x03, 0x1b
        /*003e*/ 	.short	0x00ff


	//----- nvinfo : EIATTR_MERCURY_ISA_VERSION
	.align		4
        /*0040*/ 	.byte	0x03, 0x5f
        /*0042*/ 	.short	0x0101


	//----- nvinfo : EIATTR_VRC_CTA_INIT_COUNT
	.align		4
        /*0044*/ 	.byte	0x02, 0x4a
	.zero		1
	.zero		1


	//----- nvinfo : EIATTR_EXIT_INSTR_OFFSETS
	.align		4
        /*0048*/ 	.byte	0x04, 0x1c
        /*004a*/ 	.short	(.L_104 - .L_103)


	//   ....[0]....
.L_103:
        /*004c*/ 	.word	0x00000080


	//   ....[1]....
        /*0050*/ 	.word	0x00000140


	//----- nvinfo : EIATTR_CBANK_PARAM_SIZE
	.align		4
.L_104:
        /*0054*/ 	.byte	0x03, 0x19
        /*0056*/ 	.short	0x0018


	//----- nvinfo : EIATTR_PARAM_CBANK
	.align		4
        /*0058*/ 	.byte	0x04, 0x0a
        /*005a*/ 	.short	(.L_106 - .L_105)
	.align		4
.L_105:
        /*005c*/ 	.word	index@(.nv.constant0._ZN8pygpukit3ops5audio21stereo_to_mono_kernelEPKfPfm)
        /*0060*/ 	.short	0x0380
        /*0062*/ 	.short	0x0018


	//----- nvinfo : EIATTR_SW_WAR
	.align		4
.L_106:
        /*0064*/ 	.byte	0x04, 0x36
        /*0066*/ 	.short	(.L_108 - .L_107)
.L_107:
        /*0068*/ 	.word	0x00000008
.L_108:


//--------------------- .nv.info._ZN8pygpukit3ops5audio23pcm_int16_to_f32_kernelEPKsPfm --------------------------
	.section	.nv.info._ZN8pygpukit3ops5audio23pcm_int16_to_f32_kernelEPKsPfm,"",@"SHT_CUDA_INFO"
	.sectionflags	@""
	.align	4


	//----- nvinfo : EIATTR_CUDA_API_VERSION
	.align		4
        /*0000*/ 	.byte	0x04, 0x37
        /*0002*/ 	.short	(.L_110 - .L_109)
.L_109:
        /*0004*/ 	.word	0x00000082


	//----- nvinfo : EIATTR_KPARAM_INFO
	.align		4
.L_110:
        /*0008*/ 	.byte	0x04, 0x17
        /*000a*/ 	.short	(.L_112 - .L_111)
.L_111:
        /*000c*/ 	.word	0x00000000
        /*0010*/ 	.short	0x0002
        /*0012*/ 	.short	0x0010
        /*0014*/ 	.byte	0x00, 0xf0, 0x21, 0x00


	//----- nvinfo : EIATTR_KPARAM_INFO
	.align		4
.L_112:
        /*0018*/ 	.byte	0x04, 0x17
        /*001a*/ 	.short	(.L_114 - .L_113)
.L_113:
        /*001c*/ 	.word	0x00000000
        /*0020*/ 	.short	0x0001
        /*0022*/ 	.short	0x0008
        /*0024*/ 	.byte	0x00, 0xf5, 0x21, 0x00


	//----- nvinfo : EIATTR_KPARAM_INFO
	.align		4
.L_114:
        /*0028*/ 	.byte	0x04, 0x17
        /*002a*/ 	.short	(.L_116 - .L_115)
.L_115:
        /*002c*/ 	.word	0x00000000
        /*0030*/ 	.short	0x0000
        /*0032*/ 	.short	0x0000
        /*0034*/ 	.byte	0x00, 0xf5, 0x21, 0x00


	//----- nvinfo : EIATTR_SPARSE_MMA_MASK
	.align		4
.L_116:
        /*0038*/ 	.byte	0x03, 0x50
        /*003a*/ 	.short	0x0000


	//----- nvinfo : EIATTR_MAXREG_COUNT
	.align		4
        /*003c*/ 	.byte	0x03, 0x1b
        /*003e*/ 	.short	0x00ff


	//----- nvinfo : EIATTR_MERCURY_ISA_VERSION
	.align		4
        /*0040*/ 	.byte	0x03, 0x5f
        /*0042*/ 	.short	0x0101


	//----- nvinfo : EIATTR_VRC_CTA_INIT_COUNT
	.align		4
        /*0044*/ 	.byte	0x02, 0x4a
	.zero		1
	.zero		1


	//----- nvinfo : EIATTR_EXIT_INSTR_OFFSETS
	.align		4
        /*0048*/ 	.byte	0x04, 0x1c
        /*004a*/ 	.short	(.L_118 - .L_117)


	//   ....[0]....
.L_117:
        /*004c*/ 	.word	0x00000080


	//   ....[1]....
        /*0050*/ 	.word	0x00000130


	//----- nvinfo : EIATTR_CBANK_PARAM_SIZE
	.align		4
.L_118:
        /*0054*/ 	.byte	0x03, 0x19
        /*0056*/ 	.short	0x0018


	//----- nvinfo : EIATTR_PARAM_CBANK
	.align		4
        /*0058*/ 	.byte	0x04, 0x0a
        /*005a*/ 	.short	(.L_120 - .L_119)
	.align		4
.L_119:
        /*005c*/ 	.word	index@(.nv.constant0._ZN8pygpukit3ops5audio23pcm_int16_to_f32_kernelEPKsPfm)
        /*0060*/ 	.short	0x0380
        /*0062*/ 	.short	0x0018


	//----- nvinfo : EIATTR_SW_WAR
	.align		4
.L_120:
        /*0064*/ 	.byte	0x04, 0x36
        /*0066*/ 	.short	(.L_122 - .L_121)
.L_121:
        /*0068*/ 	.word	0x00000008
.L_122:


//--------------------- .nv.callgraph             --------------------------
	.section	.nv.callgraph,"",@"SHT_CUDA_CALLGRAPH"
	.align	4
	.sectionentsize	8
	.align		4
        /*0000*/ 	.word	0x00000000
	.align		4
        /*0004*/ 	.word	0xffffffff
	.align		4
        /*0008*/ 	.word	0x00000000
	.align		4
        /*000c*/ 	.word	0xfffffffe
	.align		4
        /*0010*/ 	.word	0x00000000
	.align		4
        /*0014*/ 	.word	0xfffffffd
	.align		4
        /*0018*/ 	.word	0x00000000
	.align		4
        /*001c*/ 	.word	0xfffffffc


//--------------------- .nv.constant3             --------------------------
	.section	.nv.constant3,"a",@progbits
	.align	4
.nv.constant3:
	.type		_ZN8pygpukit3ops5audio15RESAMPLE_FILTERE,@object
	.size		_ZN8pygpukit3ops5audio15RESAMPLE_FILTERE,(.L_0 - _ZN8pygpukit3ops5audio15RESAMPLE_FILTERE)
_ZN8pygpukit3ops5audio15RESAMPLE_FILTERE:
        /*0000*/ 	.byte	0x52, 0x49, 0x9d, 0xb9, 0x52, 0x49, 0x9d, 0xba, 0x0a, 0xd7, 0x23, 0xbb, 0x6c, 0x09, 0x79, 0xbb
        /*0010*/ 	.byte	0x4b, 0x59, 0x86, 0xbb, 0x52, 0x49, 0x1d, 0xbb, 0xe0, 0x2d, 0x10, 0x3b, 0x78, 0x7a, 0x25, 0x3c
        /*0020*/ 	.byte	0xe8, 0xd9, 0xac, 0x3c, 0x04, 0xe7, 0x0c, 0x3d, 0x39, 0xd6, 0x45, 0x3d, 0xfe, 0x43, 0x7a, 0x3d
        /*0030*/ 	.byte	0x05, 0x34, 0x91, 0x3d, 0x2d, 0x43, 0x9c, 0x3d, 0x76, 0xe0, 0x9c, 0x3d, 0x05, 0xa3, 0x92, 0x3d
        /*0040*/ 	.byte	0xff, 0x21, 0x7d, 0x3d, 0x39, 0xd6, 0x45, 0x3d, 0xb8, 0x1e, 0x05, 0x3d, 0xdd, 0xb5, 0x84, 0x3c
        /*0050*/ 	.byte	0x6f, 0x12, 0x83, 0x3a, 0x5b, 0xb1, 0x3f, 0xbc, 0x7a, 0x36, 0xab, 0xbc, 0x62, 0xa1, 0xd6, 0xbc
        /*0060*/ 	.byte	0x1c, 0xeb, 0xe2, 0xbc, 0xce, 0x88, 0xd2, 0xbc, 0x31, 0x08, 0xac, 0xbc, 0xd7, 0x34, 0x6f, 0xbc
        /*0070*/ 	.byte	0x6c, 0x09, 0xf9, 0xbb, 0x52, 0x49, 0x9d, 0xba, 0x6c, 0x09, 0x79, 0x3b, 0x89, 0xd2, 0xde, 0x3b
.L_0:


//--------------------- .text._ZN8pygpukit3ops5audio25resample_polyphase_kernelEPKfPfii --------------------------
	.section	.text._ZN8pygpukit3ops5audio25resample_polyphase_kernelEPKfPfii,"ax",@progbits
	.align	128
        .global         _ZN8pygpukit3ops5audio25resample_polyphase_kernelEPKfPfii
        .type           _ZN8pygpukit3ops5audio25resample_polyphase_kernelEPKfPfii,@function
        .size           _ZN8pygpukit3ops5audio25resample_polyphase_kernelEPKfPfii,(.L_x_10 - _ZN8pygpukit3ops5audio25resample_polyphase_kernelEPKfPfii)
        .other          _ZN8pygpukit3ops5audio25resample_polyphase_kernelEPKfPfii,@"STO_CUDA_ENTRY STV_DEFAULT"
_ZN8pygpukit3ops5audio25resample_polyphase_kernelEPKfPfii:
.text._ZN8pygpukit3ops5audio25resample_polyphase_kernelEPKfPfii:
[----:B------:R-:W-:Y:S01]  /*0000*/  LDC R1, c[0x0][0x37c] ;  /* 0x0000df00ff017b82 */ /* 0x000fe20000000800 */
[----:B------:R-:W0:Y:S07]  /*0010*/  S2R R0, SR_TID.X ;  /* 0x0000000000007919 */ /* 0x000e2e0000002100 */
[----:B------:R-:W0:Y:S01]  /*0020*/  S2UR UR4, SR_CTAID.X ;  /* 0x00000000000479c3 */ /* 0x000e220000002500 */
[----:B------:R-:W1:Y:S07]  /*0030*/  LDCU UR5, c[0x0][0x394] ;  /* 0x00007280ff0577ac */ /* 0x000e6e0008000800 */
[----:B------:R-:W0:Y:S02]  /*0040*/  LDC R3, c[0x0][0x360] ;  /* 0x0000d800ff037b82 */ /* 0x000e240000000800 */
[----:B0-----:R-:W-:-:S05]  /*0050*/  IMAD R3, R3, UR4, R0 ;  /* 0x0000000403037c24 */ /* 0x001fca000f8e0200 */
[----:B-1----:R-:W-:-:S13]  /*0060*/  ISETP.GE.AND P0, PT, R3, UR5, PT ;  /* 0x0000000503007c0c */ /* 0x002fda000bf06270 */
[----:B------:R-:W-:Y:S05]  /*0070*/  @P0 EXIT ;  /* 0x000000000000094d */ /* 0x000fea0003800000 */
[----:B------:R-:W0:Y:S01]  /*0080*/  LDCU UR6, c[0x0][0x390] ;  /* 0x00007200ff0677ac */ /* 0x000e220008000800 */
[----:B------:R-:W-:Y:S01]  /*0090*/  IMAD R4, R3, 0x3, RZ ;  /* 0x0000000303047824 */ /* 0x000fe200078e02ff */
[----:B------:R-:W1:Y:S03]  /*00a0*/  LDCU.64 UR4, c[0x0][0x358] ;  /* 0x00006b00ff0477ac */ /* 0x000e660008000a00 */
[C---:B------:R-:W-:Y:S01]  /*00b0*/  VIADD R15, R4.reuse, 0xfffffff1 ;  /* 0xfffffff1040f7836 */ /* 0x040fe20000000000 */
[C---:B------:R-:W-:Y:S01]  /*00c0*/  IADD3 R5, PT, PT, R4.reuse, -0x10, RZ ;  /* 0xfffffff004057810 */ /* 0x040fe20007ffe0ff */
[C---:B------:R-:W-:Y:S01]  /*00d0*/  VIADD R19, R4.reuse, 0xfffffff3 ;  /* 0xfffffff304137836 */ /* 0x040fe20000000000 */
[----:B------:R-:W-:Y:S02]  /*00e0*/  IADD3 R17, PT, PT, R4, -0xe, RZ ;  /* 0xfffffff204117810 */ /* 0x000fe40007ffe0ff */
[----:B0-----:R-:W-:-:S02]  /*00f0*/  ISETP.GE.AND P1, PT, R5, UR6, PT ;  /* 0x0000000605007c0c */ /* 0x001fc4000bf26270 */
[----:B------:R-:W-:Y:S02]  /*0100*/  ISETP.GE.AND P6, PT, R15, UR6, PT ;  /* 0x000000060f007c0c */ /* 0x000fe4000bfc6270 */
[C---:B------:R-:W-:Y:S02]  /*0110*/  ISETP.LT.OR P1, PT, R3.reuse, 0x6, P1 ;  /* 0x000000060300780c */ /* 0x040fe40000f21670 */
[----:B------:R-:W-:Y:S02]  /*0120*/  ISETP.LT.OR P6, PT, R3, 0x5, P6 ;  /* 0x000000050300780c */ /* 0x000fe400037c1670 */
[----:B------:R-:W-:Y:S02]  /*0130*/  ISETP.GE.AND P5, PT, R17, UR6, PT ;  /* 0x0000000611007c0c */ /* 0x000fe4000bfa6270 */
[----:B------:R-:W-:Y:S02]  /*0140*/  ISETP.GE.AND P4, PT, R19, UR6, PT ;  /* 0x0000000613007c0c */ /* 0x000fe4000bf86270 */
[----:B------:R-:W-:-:S02]  /*0150*/  ISETP.LT.OR P5, PT, R3, 0x5, P5 ;  /* 0x000000050300780c */ /* 0x000fc40002fa1670 */
[----:B------:R-:W-:-:S03]  /*0160*/  ISETP.LT.OR P4, PT, R3, 0x5, P4 ;  /* 0x000000050300780c */ /* 0x000fc60002781670 */
[----:B------:R-:W0:Y:S08]  /*0170*/  @!P1 LDC.64 R8, c[0x0][0x380] ;  /* 0x0000e000ff089b82 */ /* 0x000e300000000a00 */
[----:B------:R-:W2:Y:S08]  /*0180*/  @!P6 LDC.64 R10, c[0x0][0x380] ;  /* 0x0000e000ff0aeb82 */ /* 0x000eb00000000a00 */
[----:B------:R-:W3:Y:S08]  /*0190*/  @!P5 LDC.64 R12, c[0x0][0x380] ;  /* 0x0000e000ff0cdb82 */ /* 0x000ef00000000a00 */
[----:B------:R-:W4:Y:S01]  /*01a0*/  @!P4 LDC.64 R6, c[0x0][0x380] ;  /* 0x0000e000ff06cb82 */ /* 0x000f220000000a00 */
[----:B0-----:R-:W-:-:S05]  /*01b0*/  @!P1 IMAD.WIDE.U32 R8, R5, 0x4, R8 ;  /* 0x0000000405089825 */ /* 0x001fca00078e0008 */
[----:B-1----:R0:W5:Y:S01]  /*01c0*/  @!P1 LDG.E.CONSTANT R0, desc[UR4][R8.64] ;  /* 0x0000000408009981 */ /* 0x002162000c1e9900 */
[----:B--2---:R-:W-:Y:S01]  /*01d0*/  @!P6 IMAD.WIDE.U32 R10, R15, 0x4, R10 ;  /* 0x000000040f0ae825 */ /* 0x004fe200078e000a */
[----:B------:R-:W5:Y:S05]  /*01e0*/  @!P1 LDC R5, c[0x3][RZ] ;  /* 0x00c00000ff059b82 */ /* 0x000f6a0000000800 */
[----:B------:R-:W2:Y:S01]  /*01f0*/  @!P6 LDG.E.CONSTANT R11, desc[UR4][R10.64] ;  /* 0x000000040a0be981 */ /* 0x000ea2000c1e9900 */
[----:B---3--:R-:W-:Y:S02]  /*0200*/  @!P5 IMAD.WIDE.U32 R12, R17, 0x4, R12 ;  /* 0x00000004110cd825 */ /* 0x008fe400078e000c */
[----:B------:R-:W2:Y:S04]  /*0210*/  @!P6 LDC R14, c[0x3][0x4] ;  /* 0x00c00100ff0eeb82 */ /* 0x000ea80000000800 */
[----:B------:R-:W3:Y:S01]  /*0220*/  @!P5 LDG.E.CONSTANT R13, desc[UR4][R12.64] ;  /* 0x000000040c0dd981 */ /* 0x000ee2000c1e9900 */
[----:B----4-:R-:W-:Y:S01]  /*0230*/  @!P4 IMAD.WIDE.U32 R6, R19, 0x4, R6 ;  /* 0x000000041306c825 */ /* 0x010fe200078e0006 */
[----:B------:R-:W-:-:S02]  /*0240*/  IADD3 R29, PT, PT, R4, -0xc, RZ ;  /* 0xfffffff4041d7810 */ /* 0x000fc40007ffe0ff */
[----:B0-----:R-:W3:Y:S03]  /*0250*/  @!P5 LDC R8, c[0x3][0x8] ;  /* 0x00c00200ff08db82 */ /* 0x001ee60000000800 */
[----:B------:R-:W4:Y:S01]  /*0260*/  @!P4 LDG.E.CONSTANT R7, desc[UR4][R6.64] ;  /* 0x000000040607c981 */ /* 0x000f22000c1e9900 */
[C---:B------:R-:W-:Y:S01]  /*0270*/  VIADD R19, R4.reuse, 0xfffffff5 ;  /* 0xfffffff504137836 */ /* 0x040fe20000000000 */
[----:B------:R-:W-:Y:S01]  /*0280*/  ISETP.GE.AND P3, PT, R29, UR6, PT ;  /* 0x000000061d007c0c */ /* 0x000fe2000bf66270 */
[----:B------:R-:W-:Y:S02]  /*0290*/  VIADD R27, R4, 0xfffffff6 ;  /* 0xfffffff6041b7836 */ /* 0x000fe40000000000 */
[----:B------:R-:W4:Y:S01]  /*02a0*/  @!P4 LDC R9, c[0x3][0xc] ;  /* 0x00c00300ff09cb82 */ /* 0x000f220000000800 */
[----:B------:R-:W-:Y:S01]  /*02b0*/  HFMA2 R2, -RZ, RZ, 0, 0 ;  /* 0x00000000ff027431 */ /* 0x000fe200000001ff */
[----:B------:R-:W-:-:S02]  /*02c0*/  ISETP.GE.AND P2, PT, R19, UR6, PT ;  /* 0x0000000613007c0c */ /* 0x000fc4000bf46270 */
[C---:B------:R-:W-:Y:S02]  /*02d0*/  ISETP.LT.OR P3, PT, R3.reuse, 0x4, P3 ;  /* 0x000000040300780c */ /* 0x040fe40001f61670 */
[----:B------:R-:W-:Y:S02]  /*02e0*/  ISETP.LT.OR P2, PT, R3, 0x4, P2 ;  /* 0x000000040300780c */ /* 0x000fe40001741670 */
[C---:B------:R-:W-:Y:S02]  /*02f0*/  IADD3 R25, PT, PT, R4.reuse, -0x9, RZ ;  /* 0xfffffff704197810 */ /* 0x040fe40007ffe0ff */
[----:B------:R-:W-:Y:S01]  /*0300*/  ISETP.GE.AND P0, PT, R27, UR6, PT ;  /* 0x000000061b007c0c */ /* 0x000fe2000bf06270 */
[----:B------:R-:W-:-:S03]  /*0310*/  VIADD R23, R4, 0xfffffff8 ;  /* 0xfffffff804177836 */ /* 0x000fc60000000000 */
[----:B------:R-:W-:Y:S02]  /*0320*/  ISETP.LT.OR P0, PT, R3, 0x4, P0 ;  /* 0x000000040300780c */ /* 0x000fe40000701670 */
[----:B------:R-:W-:-:S03]  /*0330*/  IADD3 R21, PT, PT, R4, -0x7, RZ ;  /* 0xfffffff904157810 */ /* 0x000fc60007ffe0ff */
[----:B------:R-:W0:Y:S02]  /*0340*/  @!P2 LDC.64 R16, c[0x0][0x380] ;  /* 0x0000e000ff10ab82 */ /* 0x000e240000000a00 */
[----:B0-----:R-:W-:-:S06]  /*0350*/  @!P2 IMAD.WIDE.U32 R16, R19, 0x4, R16 ;  /* 0x000000041310a825 */ /* 0x001fcc00078e0010 */
[----:B------:R-:W4:Y:S01]  /*0360*/  @!P2 LDG.E.CONSTANT R17, desc[UR4][R16.64] ;  /* 0x000000041011a981 */ /* 0x000f22000c1e9900 */
[----:B-----5:R-:W-:Y:S01]  /*0370*/  @!P1 FFMA R2, R0, R5, RZ ;  /* 0x0000000500029223 */ /* 0x020fe200000000ff */
[----:B------:R-:W-:Y:S01]  /*0380*/  ISETP.GE.AND P1, PT, R25, UR6, PT ;  /* 0x0000000619007c0c */ /* 0x000fe2000bf26270 */
[----:B------:R-:W0:Y:S03]  /*0390*/  @!P3 LDC R0, c[0x3][0x10] ;  /* 0x00c00400ff00bb82 */ /* 0x000e260000000800 */
[----:B------:R-:W-:Y:S01]  /*03a0*/  ISETP.LT.OR P1, PT, R3, 0x3, P1 ;  /* 0x000000030300780c */ /* 0x000fe20000f21670 */
[----:B--2---:R-:W-:Y:S01]  /*03b0*/  @!P6 FFMA R2, R11, R14, R2 ;  /* 0x0000000e0b02e223 */ /* 0x004fe20000000002 */
[----:B------:R-:W-:-:S03]  /*03c0*/  ISETP.GE.AND P6, PT, R23, UR6, PT ;  /* 0x0000000617007c0c */ /* 0x000fc6000bfc6270 */
[----:B------:R-:W1:Y:S01]  /*03d0*/  @!P3 LDC.64 R14, c[0x0][0x380] ;  /* 0x0000e000ff0ebb82 */ /* 0x000e620000000a00 */
[----:B------:R-:W-:Y:S01]  /*03e0*/  ISETP.LT.OR P6, PT, R3, 0x3, P6 ;  /* 0x000000030300780c */ /* 0x000fe200037c1670 */
[----:B------:R-:W-:Y:S02]  /*03f0*/  VIADD R5, R4, 0xfffffffa ;  /* 0xfffffffa04057836 */ /* 0x000fe40000000000 */
[----:B---3--:R-:W-:Y:S01]  /*0400*/  @!P5 FFMA R2, R13, R8, R2 ;  /* 0x000000080d02d223 */ /* 0x008fe20000000002 */
[----:B------:R-:W-:-:S03]  /*0410*/  ISETP.GE.AND P5, PT, R21, UR6, PT ;  /* 0x0000000615007c0c */ /* 0x000fc6000bfa6270 */
[----:B------:R-:W2:Y:S01]  /*0420*/  @!P0 LDC.64 R12, c[0x0][0x380] ;  /* 0x0000e000ff0c8b82 */ /* 0x000ea20000000a00 */
[----:B------:R-:W-:Y:S01]  /*0430*/  ISETP.LT.OR P5, PT, R3, 0x3, P5 ;  /* 0x000000030300780c */ /* 0x000fe20002fa1670 */
[----:B----4-:R-:W-:Y:S01]  /*0440*/  @!P4 FFMA R2, R7, R9, R2 ;  /* 0x000000090702c223 */ /* 0x010fe20000000002 */
[----:B------:R-:W-:-:S05]  /*0450*/  ISETP.GE.AND P4, PT, R5, UR6, PT ;  /* 0x0000000605007c0c */ /* 0x000fca000bf86270 */
[----:B------:R-:W3:Y:S01]  /*0460*/  @!P1 LDC.64 R6, c[0x0][0x380] ;  /* 0x0000e000ff069b82 */ /* 0x000ee20000000a00 */
[----:B------:R-:W-:-:S07]  /*0470*/  ISETP.LT.OR P4, PT, R3, 0x2, P4 ;  /* 0x000000020300780c */ /* 0x000fce0002781670 */
[----:B------:R-:W4:Y:S01]  /*0480*/  @!P6 LDC.64 R8, c[0x0][0x380] ;  /* 0x0000e000ff08eb82 */ /* 0x000f220000000a00 */
[----:B-1----:R-:W-:-:S06]  /*0490*/  @!P3 IMAD.WIDE.U32 R14, R29, 0x4, R14 ;  /* 0x000000041d0eb825 */ /* 0x002fcc00078e000e */
[----:B------:R1:W0:Y:S01]  /*04a0*/  @!P3 LDG.E.CONSTANT R15, desc[UR4][R14.64] ;  /* 0x000000040e0fb981 */ /* 0x000222000c1e9900 */
[----:B------:R-:W5:Y:S01]  /*04b0*/  @!P5 LDC.64 R10, c[0x0][0x380] ;  /* 0x0000e000ff0adb82 */ /* 0x000f620000000a00 */
[----:B--2---:R-:W-:-:S06]  /*04c0*/  @!P0 IMAD.WIDE.U32 R12, R27, 0x4, R12 ;  /* 0x000000041b0c8825 */ /* 0x004fcc00078e000c */
[----:B------:R2:W2:Y:S01]  /*04d0*/  @!P0 LDG.E.CONSTANT R13, desc[UR4][R12.64] ;  /* 0x000000040c0d8981 */ /* 0x0004a2000c1e9900 */
[----:B------:R-:W2:Y:S01]  /*04e0*/  @!P4 LDC.64 R18, c[0x0][0x380] ;  /* 0x0000e000ff12cb82 */ /* 0x000ea20000000a00 */
[----:B---3--:R-:W-:-:S06]  /*04f0*/  @!P1 IMAD.WIDE.U32 R6, R25, 0x4, R6 ;  /* 0x0000000419069825 */ /* 0x008fcc00078e0006 */
[----:B------:R-:W3:Y:S01]  /*0500*/  @!P1 LDG.E.CONSTANT R7, desc[UR4][R6.64] ;  /* 0x0000000406079981 */ /* 0x000ee2000c1e9900 */
[----:B----4-:R-:W-:Y:S01]  /*0510*/  @!P6 IMAD.WIDE.U32 R8, R23, 0x4, R8 ;  /* 0x000000041708e825 */ /* 0x010fe200078e0008 */
[----:B-1----:R-:W1:Y:S05]  /*0520*/  @!P0 LDC R14, c[0x3][0x18] ;  /* 0x00c00600ff0e8b82 */ /* 0x002e6a0000000800 */
[----:B------:R4:W3:Y:S01]  /*0530*/  @!P6 LDG.E.CONSTANT R9, desc[UR4][R8.64] ;  /* 0x000000040809e981 */ /* 0x0008e2000c1e9900 */
[----:B-----5:R-:W-:Y:S02]  /*0540*/  @!P5 IMAD.WIDE.U32 R10, R21, 0x4, R10 ;  /* 0x00000004150ad825 */ /* 0x020fe400078e000a */
[----:B--2---:R-:W3:Y:S04]  /*0550*/  @!P1 LDC R12, c[0x3][0x1c] ;  /* 0x00c00700ff0c9b82 */ /* 0x004ee80000000800 */
[----:B------:R-:W2:Y:S01]  /*0560*/  @!P5 LDG.E.CONSTANT R11, desc[UR4][R10.64] ;  /* 0x000000040a0bd981 */ /* 0x000ea2000c1e9900 */
[----:B------:R-:W-:-:S03]  /*0570*/  @!P4 IMAD.WIDE.U32 R18, R5, 0x4, R18 ;  /* 0x000000040512c825 */ /* 0x000fc600078e0012 */
[----:B------:R-:W5:Y:S02]  /*0580*/  @!P6 LDC R16, c[0x3][0x20] ;  /* 0x00c00800ff10eb82 */ /* 0x000f640000000800 */
[----:B------:R1:W2:Y:S06]  /*0590*/  @!P4 LDG.E.CONSTANT R25, desc[UR4][R18.64] ;  /* 0x000000041219c981 */ /* 0x0002ac000c1e9900 */
[----:B------:R-:W5:Y:S01]  /*05a0*/  @!P2 LDC R5, c[0x3][0x14] ;  /* 0x00c00500ff05ab82 */ /* 0x000f620000000800 */
[C---:B------:R-:W-:Y:S01]  /*05b0*/  IADD3 R23, PT, PT, R4.reuse, -0x5, RZ ;  /* 0xfffffffb04177810 */ /* 0x040fe20007ffe0ff */
[----:B------:R-:W-:-:S06]  /*05c0*/  VIADD R21, R4, 0xfffffffc ;  /* 0xfffffffc04157836 */ /* 0x000fcc0000000000 */
[----:B----4-:R-:W4:Y:S01]  /*05d0*/  @!P4 LDC R8, c[0x3][0x28] ;  /* 0x00c00a00ff08cb82 */ /* 0x010f220000000800 */
[----:B-1----:R-:W-:Y:S01]  /*05e0*/  IADD3 R19, PT, PT, R4, 0x1, RZ ;  /* 0x0000000104137810 */ /* 0x002fe20007ffe0ff */
[----:B0-----:R-:W-:Y:S01]  /*05f0*/  @!P3 FFMA R2, R15, R0, R2 ;  /* 0x000000000f02b223 */ /* 0x001fe20000000002 */
[----:B------:R-:W-:-:S05]  /*0600*/  ISETP.GE.AND P3, PT, R23, UR6, PT ;  /* 0x0000000617007c0c */ /* 0x000fca000bf66270 */
[----:B------:R-:W2:Y:S01]  /*0610*/  @!P5 LDC R0, c[0x3][0x24] ;  /* 0x00c00900ff00db82 */ /* 0x000ea20000000800 */
[----:B-----5:R-:W-:Y:S01]  /*0620*/  @!P2 FFMA R2, R17, R5, R2 ;  /* 0x000000051102a223 */ /* 0x020fe20000000002 */
[----:B------:R-:W-:Y:S02]  /*0630*/  ISETP.GE.AND P2, PT, R21, UR6, PT ;  /* 0x0000000615007c0c */ /* 0x000fe4000bf46270 */
[----:B------:R-:W-:Y:S02]  /*0640*/  ISETP.LT.OR P3, PT, R3, 0x2, P3 ;  /* 0x000000020300780c */ /* 0x000fe40001f61670 */
[C---:B------:R-:W-:Y:S01]  /*0650*/  IADD3 R17, PT, PT, R4.reuse, -0x3, RZ ;  /* 0xfffffffd04117810 */ /* 0x040fe20007ffe0ff */
[----:B------:R-:W-:Y:S01]  /*0660*/  @!P0 FFMA R2, R13, R14, R2 ;  /* 0x0000000e0d028223 */ /* 0x000fe20000000002 */
[----:B------:R-:W-:Y:S01]  /*0670*/  VIADD R5, R4, 0xfffffffe ;  /* 0xfffffffe04057836 */ /* 0x000fe20000000000 */
[----:B------:R-:W-:Y:S02]  /*0680*/  ISETP.LT.OR P0, PT, R3, 0x2, P2 ;  /* 0x000000020300780c */ /* 0x000fe40001701670 */
[----:B------:R-:W-:Y:S01]  /*0690*/  ISETP.GE.AND P2, PT, R17, UR6, PT ;  /* 0x0000000611007c0c */ /* 0x000fe2000bf46270 */
[----:B---3--:R-:W-:Y:S01]  /*06a0*/  @!P1 FFMA R2, R7, R12, R2 ;  /* 0x0000000c07029223 */ /* 0x008fe20000000002 */
[----:B------:R-:W-:-:S02]  /*06b0*/  ISETP.GE.AND P1, PT, R5, UR6, PT ;  /* 0x0000000605007c0c */ /* 0x000fc4000bf26270 */
[C---:B------:R-:W-:Y:S02]  /*06c0*/  ISETP.LT.OR P2, PT, R3.reuse, 0x1, P2 ;  /* 0x000000010300780c */ /* 0x040fe40001741670 */
[----:B------:R-:W0:Y:S01]  /*06d0*/  @!P3 LDC.64 R12, c[0x0][0x380] ;  /* 0x0000e000ff0cbb82 */ /* 0x000e220000000a00 */
[----:B------:R-:W-:Y:S01]  /*06e0*/  ISETP.LT.OR P1, PT, R3, 0x1, P1 ;  /* 0x000000010300780c */ /* 0x000fe20000f21670 */
[----:B------:R-:W-:Y:S01]  /*06f0*/  @!P6 FFMA R2, R9, R16, R2 ;  /* 0x000000100902e223 */ /* 0x000fe20000000002 */
[----:B------:R-:W-:-:S04]  /*0700*/  ISETP.GT.AND P6, PT, R4, UR6, PT ;  /* 0x0000000604007c0c */ /* 0x000fc8000bfc4270 */
[----:B------:R-:W-:Y:S01]  /*0710*/  ISETP.LT.OR P6, PT, R3, 0x1, P6 ;  /* 0x000000010300780c */ /* 0x000fe200037c1670 */
[----:B------:R-:W1:Y:S01]  /*0720*/  @!P0 LDC.64 R14, c[0x0][0x380] ;  /* 0x0000e000ff0e8b82 */ /* 0x000e620000000a00 */
[----:B--2---:R-:W-:Y:S01]  /*0730*/  @!P5 FFMA R2, R11, R0, R2 ;  /* 0x000000000b02d223 */ /* 0x004fe20000000002 */
[----:B------:R-:W-:-:S06]  /*0740*/  ISETP.GE.AND P5, PT, R4, UR6, PT ;  /* 0x0000000604007c0c */ /* 0x000fcc000bfa6270 */
[----:B------:R-:W2:Y:S01]  /*0750*/  @!P2 LDC.64 R6, c[0x0][0x380] ;  /* 0x0000e000ff06ab82 */ /* 0x000ea20000000a00 */
[----:B----4-:R-:W-:Y:S01]  /*0760*/  @!P4 FFMA R2, R25, R8, R2 ;  /* 0x000000081902c223 */ /* 0x010fe20000000002 */
[----:B------:R-:W-:Y:S02]  /*0770*/  ISETP.LT.OR P4, PT, R3, RZ, P5 ;  /* 0x000000ff0300720c */ /* 0x000fe40002f81670 */
[----:B------:R-:W-:-:S04]  /*0780*/  ISETP.GE.AND P5, PT, R19, UR6, PT ;  /* 0x0000000613007c0c */ /* 0x000fc8000bfa6270 */
[----:B------:R-:W3:Y:S01]  /*0790*/  @!P1 LDC.64 R8, c[0x0][0x380] ;  /* 0x0000e000ff089b82 */ /* 0x000ee20000000a00 */
[----:B------:R-:W-:-:S07]  /*07a0*/  ISETP.LT.OR P5, PT, R3, RZ, P5 ;  /* 0x000000ff0300720c */ /* 0x000fce0002fa1670 */
[----:B------:R-:W4:Y:S01]  /*07b0*/  @!P6 LDC.64 R10, c[0x0][0x380] ;  /* 0x0000e000ff0aeb82 */ /* 0x000f220000000a00 */
[----:B0-----:R-:W-:-:S04]  /*07c0*/  @!P3 IMAD.WIDE.U32 R24, R23, 0x4, R12 ;  /* 0x000000041718b825 */ /* 0x001fc800078e000c */
[----:B-1----:R-:W-:Y:S02]  /*07d0*/  @!P0 IMAD.WIDE.U32 R22, R21, 0x4, R14 ;  /* 0x0000000415168825 */ /* 0x002fe400078e000e */
[----:B------:R-:W5:Y:S01]  /*07e0*/  @!P3 LDG.E.CONSTANT R21, desc[UR4][R24.64] ;  /* 0x000000041815b981 */ /* 0x000f62000c1e9900 */
[----:B------:R-:W0:Y:S01]  /*07f0*/  @!P4 LDC.64 R12, c[0x0][0x380] ;  /* 0x0000e000ff0ccb82 */ /* 0x000e220000000a00 */
[----:B--2---:R-:W-:Y:S02]  /*0800*/  @!P2 IMAD.WIDE.U32 R16, R17, 0x4, R6 ;  /* 0x000000041110a825 */ /* 0x004fe400078e0006 */
[----:B------:R-:W2:Y:S05]  /*0810*/  @!P0 LDG.E.CONSTANT R23, desc[UR4][R22.64] ;  /* 0x0000000416178981 */ /* 0x000eaa000c1e9900 */
[----:B------:R-:W1:Y:S01]  /*0820*/  @!P5 LDC.64 R14, c[0x0][0x380] ;  /* 0x0000e000ff0edb82 */ /* 0x000e620000000a00 */
[----:B------:R-:W-:-:S02]  /*0830*/  @!P6 VIADD R27, R4, 0xffffffff ;  /* 0xffffffff041be836 */ /* 0x000fc40000000000 */
[----:B---3--:R-:W-:Y:S02]  /*0840*/  @!P1 IMAD.WIDE.U32 R6, R5, 0x4, R8 ;  /* 0x0000000405069825 */ /* 0x008fe400078e0008 */
[----:B------:R3:W2:Y:S02]  /*0850*/  @!P2 LDG.E.CONSTANT R5, desc[UR4][R16.64] ;  /* 0x000000041005a981 */ /* 0x0006a4000c1e9900 */
[----:B----4-:R-:W-:Y:S02]  /*0860*/  @!P6 IMAD.WIDE.U32 R8, R27, 0x4, R10 ;  /* 0x000000041b08e825 */ /* 0x010fe400078e000a */
[----:B------:R-:W4:Y:S01]  /*0870*/  @!P1 LDG.E.CONSTANT R7, desc[UR4][R6.64] ;  /* 0x0000000406079981 */ /* 0x000f22000c1e9900 */
[----:B------:R-:W5:Y:S03]  /*0880*/  @!P3 LDC R0, c[0x3][0x2c] ;  /* 0x00c00b00ff00bb82 */ /* 0x000f660000000800 */
[----:B------:R-:W4:Y:S01]  /*0890*/  @!P6 LDG.E.CONSTANT R9, desc[UR4][R8.64] ;  /* 0x000000040809e981 */ /* 0x000f22000c1e9900 */
[----:B0-----:R-:W-:-:S04]  /*08a0*/  @!P4 IMAD.WIDE.U32 R26, R4, 0x4, R12 ;  /* 0x00000004041ac825 */ /* 0x001fc800078e000c */
[----:B------:R-:W2:Y:S01]  /*08b0*/  @!P0 LDC R10, c[0x3][0x30] ;  /* 0x00c00c00ff0a8b82 */ /* 0x000ea20000000800 */
[----:B------:R0:W4:Y:S01]  /*08c0*/  @!P4 LDG.E.CONSTANT R29, desc[UR4][R26.64] ;  /* 0x000000041a1dc981 */ /* 0x000122000c1e9900 */
[----:B-1----:R-:W-:-:S06]  /*08d0*/  @!P5 IMAD.WIDE.U32 R14, R19, 0x4, R14 ;  /* 0x00000004130ed825 */ /* 0x002fcc00078e000e */
[----:B------:R-:W1:Y:S01]  /*08e0*/  @!P2 LDC R12, c[0x3][0x34] ;  /* 0x00c00d00ff0cab82 */ /* 0x000e620000000800 */
[----:B------:R4:W4:Y:S07]  /*08f0*/  @!P5 LDG.E.CONSTANT R11, desc[UR4][R14.64] ;  /* 0x000000040e0bd981 */ /* 0x00092e000c1e9900 */
[----:B---3--:R-:W4:Y:S01]  /*0900*/  @!P1 LDC R16, c[0x3][0x38] ;  /* 0x00c00e00ff109b82 */ /* 0x008f220000000800 */
[----:B------:R-:W-:-:S07]  /*0910*/  IADD3 R13, PT, PT, R4, 0x2, RZ ;  /* 0x00000002040d7810 */ /* 0x000fce0007ffe0ff */
[----:B------:R-:W3:Y:S01]  /*0920*/  @!P6 LDC R17, c[0x3][0x3c] ;  /* 0x00c00f00ff11eb82 */ /* 0x000ee20000000800 */
[C---:B------:R-:W-:Y:S01]  /*0930*/  VIADD R19, R4.reuse, 0x3 ;  /* 0x0000000304137836 */ /* 0x040fe20000000000 */
[C---:B0-----:R-:W-:Y:S01]  /*0940*/  IADD3 R27, PT, PT, R4.reuse, 0x4, RZ ;  /* 0x00000004041b7810 */ /* 0x041fe20007ffe0ff */
[----:B------:R-:W-:-:S05]  /*0950*/  VIADD R25, R4, 0x5 ;  /* 0x0000000504197836 */ /* 0x000fca0000000000 */
[----:B------:R-:W0:Y:S01]  /*0960*/  @!P5 LDC R8, c[0x3][0x44] ;  /* 0x00c01100ff08db82 */ /* 0x000e220000000800 */
[----:B-----5:R-:W-:Y:S01]  /*0970*/  @!P3 FFMA R2, R21, R0, R2 ;  /* 0x000000001502b223 */ /* 0x020fe20000000002 */
[----:B------:R-:W-:-:S06]  /*0980*/  ISETP.GE.AND P3, PT, R13, UR6, PT ;  /* 0x000000060d007c0c */ /* 0x000fcc000bf66270 */
[----:B------:R-:W5:Y:S01]  /*0990*/  @!P4 LDC R0, c[0x3][0x40] ;  /* 0x00c01000ff00cb82 */ /* 0x000f620000000800 */
[----:B--2---:R-:W-:Y:S01]  /*09a0*/  @!P0 FFMA R2, R23, R10, R2 ;  /* 0x0000000a17028223 */ /* 0x004fe20000000002 */
[----:B------:R-:W-:Y:S02]  /*09b0*/  ISETP.GE.AND P0, PT, R19, UR6, PT ;  /* 0x0000000613007c0c */ /* 0x000fe4000bf06270 */
[C---:B------:R-:W-:Y:S02]  /*09c0*/  ISETP.LT.OR P3, PT, R3.reuse, RZ, P3 ;  /* 0x000000ff0300720c */ /* 0x040fe40001f61670 */
[----:B------:R-:W-:Y:S01]  /*09d0*/  ISETP.LT.OR P0, PT, R3, -0x1, P0 ;  /* 0xffffffff0300780c */ /* 0x000fe20000701670 */
[----:B-1----:R-:W-:Y:S01]  /*09e0*/  @!P2 FFMA R2, R5, R12, R2 ;  /* 0x0000000c0502a223 */ /* 0x002fe20000000002 */
[----:B------:R-:W-:Y:S02]  /*09f0*/  ISETP.GE.AND P2, PT, R27, UR6, PT ;  /* 0x000000061b007c0c */ /* 0x000fe4000bf46270 */
[----:B------:R-:W-:Y:S01]  /*0a00*/  IADD3 R23, PT, PT, R4, 0x6, RZ ;  /* 0x0000000604177810 */ /* 0x000fe20007ffe0ff */
[----:B----4-:R-:W-:Y:S01]  /*0a10*/  @!P1 FFMA R2, R7, R16, R2 ;  /* 0x0000001007029223 */ /* 0x010fe20000000002 */
[----:B------:R-:W-:-:S05]  /*0a20*/  ISETP.GE.AND P1, PT, R25, UR6, PT ;  /* 0x0000000619007c0c */ /* 0x000fca000bf26270 */
[----:B------:R-:W1:Y:S01]  /*0a30*/  @!P3 LDC.64 R14, c[0x0][0x380] ;  /* 0x0000e000ff0ebb82 */ /* 0x000e620000000a00 */
[----:B------:R-:W-:Y:S01]  /*0a40*/  ISETP.LT.OR P2, PT, R3, -0x1, P2 ;  /* 0xffffffff0300780c */ /* 0x000fe20001741670 */
[----:B---3--:R-:W-:Y:S01]  /*0a50*/  @!P6 FFMA R2, R9, R17, R2 ;  /* 0x000000110902e223 */ /* 0x008fe20000000002 */
[----:B------:R-:W-:Y:S02]  /*0a60*/  ISETP.GE.AND P6, PT, R23, UR6, PT ;  /* 0x0000000617007c0c */ /* 0x000fe4000bfc6270 */
[C---:B------:R-:W-:Y:S01]  /*0a70*/  ISETP.LT.OR P1, PT, R3.reuse, -0x1, P1 ;  /* 0xffffffff0300780c */ /* 0x040fe20000f21670 */
[C---:B------:R-:W-:Y:S01]  /*0a80*/  VIADD R21, R4.reuse, 0x7 ;  /* 0x0000000704157836 */ /* 0x040fe20000000000 */
[----:B------:R-:W-:Y:S01]  /*0a90*/  ISETP.LT.OR P6, PT, R3, -0x2, P6 ;  /* 0xfffffffe0300780c */ /* 0x000fe200037c1670 */
[----:B------:R-:W2:Y:S01]  /*0aa0*/  @!P0 LDC.64 R16, c[0x0][0x380] ;  /* 0x0000e000ff108b82 */ /* 0x000ea20000000a00 */
[----:B-----5:R-:W-:Y:S01]  /*0ab0*/  @!P4 FFMA R2, R29, R0, R2 ;  /* 0x000000001d02c223 */ /* 0x020fe20000000002 */
[----:B------:R-:W-:-:S02]  /*0ac0*/  IADD3 R5, PT, PT, R4, 0x8, RZ ;  /* 0x0000000804057810 */ /* 0x000fc40007ffe0ff */
[----:B------:R-:W-:-:S04]  /*0ad0*/  ISETP.GE.AND P4, PT, R21, UR6, PT ;  /* 0x0000000615007c0c */ /* 0x000fc8000bf86270 */
[----:B------:R-:W3:Y:S01]  /*0ae0*/  @!P2 LDC.64 R6, c[0x0][0x380] ;  /* 0x0000e000ff06ab82 */ /* 0x000ee20000000a00 */
[----:B0-----:R-:W-:Y:S01]  /*0af0*/  @!P5 FFMA R2, R11, R8, R2 ;  /* 0x000000080b02d223 */ /* 0x001fe20000000002 */
[----:B------:R-:W-:Y:S02]  /*0b00*/  ISETP.LT.OR P5, PT, R3, -0x2, P4 ;  /* 0xfffffffe0300780c */ /* 0x000fe400027a1670 */
[----:B------:R-:W-:-:S04]  /*0b10*/  ISETP.GE.AND P4, PT, R5, UR6, PT ;  /* 0x0000000605007c0c */ /* 0x000fc8000bf86270 */
[----:B------:R-:W0:Y:S01]  /*0b20*/  @!P1 LDC.64 R8, c[0x0][0x380] ;  /* 0x0000e000ff089b82 */ /* 0x000e220000000a00 */
[----:B------:R-:W-:-:S07]  /*0b30*/  ISETP.LT.OR P4, PT, R3, -0x2, P4 ;  /* 0xfffffffe0300780c */ /* 0x000fce0002781670 */
[----:B------:R-:W4:Y:S01]  /*0b40*/  @!P6 LDC.64 R10, c[0x0][0x380] ;  /* 0x0000e000ff0aeb82 */ /* 0x000f220000000a00 */
[----:B-1----:R-:W-:-:S04]  /*0b50*/  @!P3 IMAD.WIDE.U32 R14, R13, 0x4, R14 ;  /* 0x000000040d0eb825 */ /* 0x002fc800078e000e */
[----:B--2---:R-:W-:Y:S02]  /*0b60*/  @!P0 IMAD.WIDE.U32 R16, R19, 0x4, R16 ;  /* 0x0000000413108825 */ /* 0x004fe400078e0010 */
[----:B------:R1:W2:Y:S01]  /*0b70*/  @!P3 LDG.E.CONSTANT R15, desc[UR4][R14.64] ;  /* 0x000000040e0fb981 */ /* 0x0002a2000c1e9900 */
[----:B------:R-:W5:Y:S01]  /*0b80*/  @!P5 LDC.64 R12, c[0x0][0x380] ;  /* 0x0000e000ff0cdb82 */ /* 0x000f620000000a00 */
[----:B---3--:R-:W-:Y:S02]  /*0b90*/  @!P2 IMAD.WIDE.U32 R6, R27, 0x4, R6 ;  /* 0x000000041b06a825 */ /* 0x008fe400078e0006 */
[----:B------:R-:W3:Y:S04]  /*0ba0*/  @!P0 LDG.E.CONSTANT R17, desc[UR4][R16.64] ;  /* 0x0000000410118981 */ /* 0x000ee8000c1e9900 */
[----:B------:R1:W3:Y:S01]  /*0bb0*/  @!P2 LDG.E.CONSTANT R7, desc[UR4][R6.64] ;  /* 0x000000040607a981 */ /* 0x0002e2000c1e9900 */
[----:B------:R-:W1:Y:S01]  /*0bc0*/  @!P4 LDC.64 R18, c[0x0][0x380] ;  /* 0x0000e000ff12cb82 */ /* 0x000e620000000a00 */
[----:B0-----:R-:W-:-:S06]  /*0bd0*/  @!P1 IMAD.WIDE.U32 R8, R25, 0x4, R8 ;  /* 0x0000000419089825 */ /* 0x001fcc00078e0008 */
[----:B------:R0:W3:Y:S01]  /*0be0*/  @!P1 LDG.E.CONSTANT R9, desc[UR4][R8.64] ;  /* 0x0000000408099981 */ /* 0x0000e2000c1e9900 */
[----:B----4-:R-:W-:Y:S01]  /*0bf0*/  @!P6 IMAD.WIDE.U32 R10, R23, 0x4, R10 ;  /* 0x00000004170ae825 */ /* 0x010fe200078e000a */
[----:B------:R-:W2:Y:S05]  /*0c00*/  @!P3 LDC R0, c[0x3][0x48] ;  /* 0x00c01200ff00bb82 */ /* 0x000eaa0000000800 */
[----:B------:R-:W4:Y:S01]  /*0c10*/  @!P6 LDG.E.CONSTANT R11, desc[UR4][R10.64] ;  /* 0x000000040a0be981 */ /* 0x000f22000c1e9900 */
[----:B-----5:R-:W-:Y:S02]  /*0c20*/  @!P5 IMAD.WIDE.U32 R12, R21, 0x4, R12 ;  /* 0x00000004150cd825 */ /* 0x020fe400078e000c */
[----:B-1----:R-:W3:Y:S04]  /*0c30*/  @!P0 LDC R14, c[0x3][0x4c] ;  /* 0x00c01300ff0e8b82 */ /* 0x002ee80000000800 */
[----:B------:R-:W5:Y:S01]  /*0c40*/  @!P5 LDG.E.CONSTANT R13, desc[UR4][R12.64] ;  /* 0x000000040c0dd981 */ /* 0x000f62000c1e9900 */
[----:B------:R-:W-:-:S03]  /*0c50*/  @!P4 IMAD.WIDE.U32 R18, R5, 0x4, R18 ;  /* 0x000000040512c825 */ /* 0x000fc600078e0012 */
[----:B------:R-:W1:Y:S02]  /*0c60*/  @!P2 LDC R20, c[0x3][0x50] ;  /* 0x00c01400ff14ab82 */ /* 0x000e640000000800 */
[----:B------:R0:W5:Y:S06]  /*0c70*/  @!P4 LDG.E.CONSTANT R5, desc[UR4][R18.64] ;  /* 0x000000041205c981 */ /* 0x00016c000c1e9900 */
[----:B------:R-:W1:Y:S08]  /*0c80*/  @!P1 LDC R6, c[0x3][0x54] ;  /* 0x00c01500ff069b82 */ /* 0x000e700000000800 */
[----:B------:R-:W4:Y:S01]  /*0c90*/  @!P6 LDC R21, c[0x3][0x58] ;  /* 0x00c01600ff15eb82 */ /* 0x000f220000000800 */
[C---:B------:R-:W-:Y:S01]  /*0ca0*/  VIADD R16, R4.reuse, 0x9 ;  /* 0x0000000904107836 */ /* 0x040fe20000000000 */
[C---:B------:R-:W-:Y:S01]  /*0cb0*/  IADD3 R29, PT, PT, R4.reuse, 0xa, RZ ;  /* 0x0000000a041d7810 */ /* 0x040fe20007ffe0ff */
[----:B------:R-:W-:-:S05]  /*0cc0*/  VIADD R27, R4, 0xb ;  /* 0x0000000b041b7836 */ /* 0x000fca0000000000 */
[----:B0-----:R-:W0:Y:S01]  /*0cd0*/  @!P4 LDC R8, c[0x3][0x60] ;  /* 0x00c01800ff08cb82 */ /* 0x001e220000000800 */
[C---:B------:R-:W-:Y:S02]  /*0ce0*/  IADD3 R23, PT, PT, R4.reuse, 0xc, RZ ;  /* 0x0000000c04177810 */ /* 0x040fe40007ffe0ff */
[C---:B------:R-:W-:Y:S02]  /*0cf0*/  IADD3 R19, PT, PT, R4.reuse, 0xe, RZ ;  /* 0x0000000e04137810 */ /* 0x040fe40007ffe0ff */
[----:B------:R-:W-:Y:S01]  /*0d00*/  IADD3 R25, PT, PT, R4, 0xf, RZ ;  /* 0x0000000f04197810 */ /* 0x000fe20007ffe0ff */
[----:B--2---:R-:W-:Y:S02]  /*0d10*/  @!P3 FFMA R2, R15, R0, R2 ;  /* 0x000000000f02b223 */ /* 0x004fe40000000002 */
[----:B------:R-:W5:Y:S02]  /*0d20*/  @!P5 LDC R0, c[0x3][0x5c] ;  /* 0x00c01700ff00db82 */ /* 0x000f640000000800 */
[----:B---3--:R-:W-:Y:S01]  /*0d30*/  @!P0 FFMA R2, R17, R14, R2 ;  /* 0x0000000e11028223 */ /* 0x008fe20000000002 */
[----:B------:R-:W-:-:S03]  /*0d40*/  ISETP.GE.AND P0, PT, R16, UR6, PT ;  /* 0x0000000610007c0c */ /* 0x000fc6000bf06270 */
[----:B-1----:R-:W-:Y:S01]  /*0d50*/  @!P2 FFMA R2, R7, R20, R2 ;  /* 0x000000140702a223 */ /* 0x002fe20000000002 */
[----:B------:R-:W-:Y:S02]  /*0d60*/  ISETP.LT.OR P0, PT, R3, -0x3, P0 ;  /* 0xfffffffd0300780c */ /* 0x000fe40000701670 */
[----:B------:R-:W-:Y:S02]  /*0d70*/  ISETP.GE.AND P2, PT, R29, UR6, PT ;  /* 0x000000061d007c0c */ /* 0x000fe4000bf46270 */
[----:B------:R-:W-:Y:S01]  /*0d80*/  ISETP.GE.AND P3, PT, R27, UR6, PT ;  /* 0x000000061b007c0c */ /* 0x000fe2000bf66270 */
[----:B------:R-:W-:Y:S01]  /*0d90*/  @!P1 FFMA R2, R9, R6, R2 ;  /* 0x0000000609029223 */ /* 0x000fe20000000002 */
[C---:B------:R-:W-:Y:S02]  /*0da0*/  ISETP.LT.OR P1, PT, R3.reuse, -0x3, P2 ;  /* 0xfffffffd0300780c */ /* 0x040fe40001721670 */
[----:B------:R-:W-:-:S05]  /*0db0*/  ISETP.LT.OR P3, PT, R3, -0x3, P3 ;  /* 0xfffffffd0300780c */ /* 0x000fca0001f61670 */
[----:B------:R-:W1:Y:S01]  /*0dc0*/  @!P0 LDC.64 R14, c[0x0][0x380] ;  /* 0x0000e000ff0e8b82 */ /* 0x000e620000000a00 */
[----:B----4-:R-:W-:Y:S01]  /*0dd0*/  @!P6 FFMA R2, R11, R21, R2 ;  /* 0x000000150b02e223 */ /* 0x010fe20000000002 */
[----:B------:R-:W-:Y:S01]  /*0de0*/  VIADD R21, R4, 0xd ;  /* 0x0000000d04157836 */ /* 0x000fe20000000000 */
[----:B------:R-:W-:-:S04]  /*0df0*/  ISETP.GE.AND P2, PT, R23, UR6, PT ;  /* 0x0000000617007c0c */ /* 0x000fc8000bf46270 */
[----:B------:R-:W-:Y:S02]  /*0e00*/  ISETP.GE.AND P6, PT, R21, UR6, PT ;  /* 0x0000000615007c0c */ /* 0x000fe4000bfc6270 */
[----:B------:R-:W-:Y:S01]  /*0e10*/  ISETP.LT.OR P2, PT, R3, -0x4, P2 ;  /* 0xfffffffc0300780c */ /* 0x000fe20001741670 */
[----:B-----5:R-:W-:Y:S01]  /*0e20*/  @!P5 FFMA R2, R13, R0, R2 ;  /* 0x000000000d02d223 */ /* 0x020fe20000000002 */
[----:B------:R-:W-:Y:S01]  /*0e30*/  ISETP.GE.AND P5, PT, R19, UR6, PT ;  /* 0x0000000613007c0c */ /* 0x000fe2000bfa6270 */
[----:B------:R-:W2:Y:S01]  /*0e40*/  @!P1 LDC.64 R12, c[0x0][0x380] ;  /* 0x0000e000ff0c9b82 */ /* 0x000ea20000000a00 */
[C---:B------:R-:W-:Y:S02]  /*0e50*/  ISETP.LT.OR P6, PT, R3.reuse, -0x4, P6 ;  /* 0xfffffffc0300780c */ /* 0x040fe400037c1670 */
[----:B------:R-:W-:Y:S01]  /*0e60*/  ISETP.LT.OR P5, PT, R3, -0x4, P5 ;  /* 0xfffffffc0300780c */ /* 0x000fe20002fa1670 */
[----:B0-----:R-:W-:Y:S01]  /*0e70*/  @!P4 FFMA R2, R5, R8, R2 ;  /* 0x000000080502c223 */ /* 0x001fe20000000002 */
[----:B------:R-:W-:-:S03]  /*0e80*/  ISETP.GE.AND P4, PT, R25, UR6, PT ;  /* 0x0000000619007c0c */ /* 0x000fc6000bf86270 */
[----:B------:R-:W0:Y:S01]  /*0e90*/  @!P3 LDC.64 R4, c[0x0][0x380] ;  /* 0x0000e000ff04bb82 */ /* 0x000e220000000a00 */
[----:B------:R-:W-:-:S07]  /*0ea0*/  ISETP.LT.OR P4, PT, R3, -0x5, P4 ;  /* 0xfffffffb0300780c */ /* 0x000fce0002781670 */
[----:B------:R-:W3:Y:S01]  /*0eb0*/  @!P2 LDC.64 R6, c[0x0][0x380] ;  /* 0x0000e000ff06ab82 */ /* 0x000ee20000000a00 */
[----:B-1----:R-:W-:-:S06]  /*0ec0*/  @!P0 IMAD.WIDE.U32 R16, R16, 0x4, R14 ;  /* 0x0000000410108825 */ /* 0x002fcc00078e000e */
[----:B------:R-:W4:Y:S01]  /*0ed0*/  @!P0 LDG.E.CONSTANT R17, desc[UR4][R16.64] ;  /* 0x0000000410118981 */ /* 0x000f22000c1e9900 */
[----:B------:R-:W1:Y:S08]  /*0ee0*/  @!P6 LDC.64 R8, c[0x0][0x380] ;  /* 0x0000e000ff08eb82 */ /* 0x000e700000000a00 */
[----:B------:R-:W5:Y:S01]  /*0ef0*/  @!P5 LDC.64 R10, c[0x0][0x380] ;  /* 0x0000e000ff0adb82 */ /* 0x000f620000000a00 */
[----:B--2---:R-:W-:-:S04]  /*0f00*/  @!P1 IMAD.WIDE.U32 R12, R29, 0x4, R12 ;  /* 0x000000041d0c9825 */ /* 0x004fc800078e000c */
[----:B0-----:R-:W-:Y:S02]  /*0f10*/  @!P3 IMAD.WIDE.U32 R4, R27, 0x4, R4 ;  /* 0x000000041b04b825 */ /* 0x001fe400078e0004 */
[----:B------:R0:W2:Y:S01]  /*0f20*/  @!P1 LDG.E.CONSTANT R13, desc[UR4][R12.64] ;  /* 0x000000040c0d9981 */ /* 0x0000a2000c1e9900 */
[----:B------:R-:W0:Y:S01]  /*0f30*/  @!P4 LDC.64 R14, c[0x0][0x380] ;  /* 0x0000e000ff0ecb82 */ /* 0x000e220000000a00 */
[----:B---3--:R-:W-:Y:S02]  /*0f40*/  @!P2 IMAD.WIDE.U32 R6, R23, 0x4, R6 ;  /* 0x000000041706a825 */ /* 0x008fe400078e0006 */
[----:B------:R3:W2:Y:S02]  /*0f50*/  @!P3 LDG.E.CONSTANT R5, desc[UR4][R4.64] ;  /* 0x000000040405b981 */ /* 0x0006a4000c1e9900 */
[----:B-1----:R-:W-:-:S03]  /*0f60*/  @!P6 IMAD.WIDE.U32 R20, R21, 0x4, R8 ;  /* 0x000000041514e825 */ /* 0x002fc600078e0008 */
[----:B------:R-:W4:Y:S01]  /*0f70*/  @!P0 LDC R0, c[0x3][0x64] ;  /* 0x00c01900ff008b82 */ /* 0x000f220000000800 */
[----:B------:R1:W2:Y:S04]  /*0f80*/  @!P2 LDG.E.CONSTANT R9, desc[UR4][R6.64] ;  /* 0x000000040609a981 */ /* 0x0002a8000c1e9900 */
[----:B------:R-:W2:Y:S01]  /*0f90*/  @!P6 LDG.E.CONSTANT R21, desc[UR4][R20.64] ;  /* 0x000000041415e981 */ /* 0x000ea2000c1e9900 */
[----:B-----5:R-:W-:Y:S02]  /*0fa0*/  @!P5 IMAD.WIDE.U32 R10, R19, 0x4, R10 ;  /* 0x00000004130ad825 */ /* 0x020fe400078e000a */
[----:B------:R-:W2:Y:S04]  /*0fb0*/  @!P1 LDC R8, c[0x3][0x68] ;  /* 0x00c01a00ff089b82 */ /* 0x000ea80000000800 */
[----:B------:R-:W5:Y:S01]  /*0fc0*/  @!P5 LDG.E.CONSTANT R11, desc[UR4][R10.64] ;  /* 0x000000040a0bd981 */ /* 0x000f62000c1e9900 */
[----:B0-----:R-:W-:-:S03]  /*0fd0*/  @!P4 IMAD.WIDE.U32 R14, R25, 0x4, R14 ;  /* 0x00000004190ec825 */ /* 0x001fc600078e000e */
[----:B------:R-:W0:Y:S03]  /*0fe0*/  @!P3 LDC R12, c[0x3][0x6c] ;  /* 0x00c01b00ff0cbb82 */ /* 0x000e260000000800 */
[----:B------:R-:W5:Y:S05]  /*0ff0*/  @!P4 LDG.E.CONSTANT R15, desc[UR4][R14.64] ;  /* 0x000000040e0fc981 */ /* 0x000f6a000c1e9900 */
[----:B---3--:R-:W3:Y:S08]  /*1000*/  @!P2 LDC R4, c[0x3][0x70] ;  /* 0x00c01c00ff04ab82 */ /* 0x008ef00000000800 */
[----:B------:R-:W3:Y:S08]  /*1010*/  @!P6 LDC R16, c[0x3][0x74] ;  /* 0x00c01d00ff10eb82 */ /* 0x000ef00000000800 */
[----:B------:R-:W5:Y:S08]  /*1020*/  @!P5 LDC R18, c[0x3][0x78] ;  /* 0x00c01e00ff12db82 */ /* 0x000f700000000800 */
[----:B-1----:R-:W1:Y:S02]  /*1030*/  LDC.64 R6, c[0x0][0x388] ;  /* 0x0000e200ff067b82 */ /* 0x002e640000000a00 */
[----:B-1----:R-:W-:-:S04]  /*1040*/  IMAD.WIDE R6, R3, 0x4, R6 ;  /* 0x0000000403067825 */ /* 0x002fc800078e0206 */
[----:B----4-:R-:W-:Y:S02]  /*1050*/  @!P0 FFMA R2, R17, R0, R2 ;  /* 0x0000000011028223 */ /* 0x010fe40000000002 */
[----:B------:R-:W1:Y:S02]  /*1060*/  @!P4 LDC R0, c[0x3][0x7c] ;  /* 0x00c01f00ff00cb82 */ /* 0x000e640000000800 */
[----:B--2---:R-:W-:-:S04]  /*1070*/  @!P1 FFMA R2, R13, R8, R2 ;  /* 0x000000080d029223 */ /* 0x004fc80000000002 */
[----:B0-----:R-:W-:-:S04]  /*1080*/  @!P3 FFMA R2, R5, R12, R2 ;  /* 0x0000000c0502b223 */ /* 0x001fc80000000002 */
[----:B---3--:R-:W-:-:S04]  /*1090*/  @!P2 FFMA R2, R9, R4, R2 ;  /* 0x000000040902a223 */ /* 0x008fc80000000002 */
[----:B------:R-:W-:-:S04]  /*10a0*/  @!P6 FFMA R2, R21, R16, R2 ;  /* 0x000000101502e223 */ /* 0x000fc80000000002 */
[----:B-----5:R-:W-:-:S04]  /*10b0*/  @!P5 FFMA R2, R11, R18, R2 ;  /* 0x000000120b02d223 */ /* 0x020fc80000000002 */
[----:B-1----:R-:W-:-:S05]  /*10c0*/  @!P4 FFMA R2, R15, R0, R2 ;  /* 0x000000000f02c223 */ /* 0x002fca0000000002 */
[----:B------:R-:W-:Y:S01]  /*10d0*/  STG.E desc[UR4][R6.64], R2 ;  /* 0x0000000206007986 */ /* 0x000fe2000c101904 */
[----:B------:R-:W-:Y:S05]  /*10e0*/  EXIT ;  /* 0x000000000000794d */ /* 0x000fea0003800000 */
.L_x_0:
[----:B------:R-:W-:-:S00]  /*10f0*/  BRA `(.L_x_0) ;  /* 0xfffffffc00fc7947 */ /* 0x000fc0000383ffff */
[----:B------:R-:W-:-:S00]  /*1100*/  NOP ;  /* 0x0000000000007918 */ /* 0x000fc00000000000 */
[----:B------:R-:W-:-:S00]  /*1110*/  NOP ;  /* 0x0000000000007918 */ /* 0x000fc00000000000 */
[----:B------:R-:W-:-:S00]  /*1120*/  NOP ;  /* 0x0000000000007918 */ /* 0x000fc00000000000 */
[----:B------:R-:W-:-:S00]  /*1130*/  NOP ;  /* 0x0000000000007918 */ /* 0x000fc00000000000 */
[----:B------:R-:W-:-:S00]  /*1140*/  NOP ;  /* 0x0000000000007918 */ /* 0x000fc00000000000 */
[----:B------:R-:W-:-:S00]  /*1150*/  NOP ;  /* 0x0000000000007918 */ /* 0x000fc00000000000 */
[----:B------:R-:W-:-:S00]  /*1160*/  NOP ;  /* 0x0000000000007918 */ /* 0x000fc00000000000 */
[----:B------:R-:W-:-:S00]  /*1170*/  NOP ;  /* 0x0000000000007918 */ /* 0x000fc00000000000 */
.L_x_10:


//--------------------- .text._ZN8pygpukit3ops5audio21sum_of_squares_kernelEPKfPfm --------------------------
	.section	.text._ZN8pygpukit3ops5audio21sum_of_squares_kernelEPKfPfm,"ax",@progbits
	.align	128
        .global         _ZN8pygpukit3ops5audio21sum_of_squares_kernelEPKfPfm
        .type           _ZN8pygpukit3ops5audio21sum_of_squares_kernelEPKfPfm,@function
        .size           _ZN8pygpukit3ops5audio21sum_of_squares_kernelEPKfPfm,(.L_x_11 - _ZN8pygpukit3ops5audio21sum_of_squares_kernelEPKfPfm)
        .other          _ZN8pygpukit3ops5audio21sum_of_squares_kernelEPKfPfm,@"STO_CUDA_ENTRY STV_DEFAULT"
_ZN8pygpukit3ops5audio21sum_of_squares_kernelEPKfPfm:
.text._ZN8pygpukit3ops5audio21sum_of_squares_kernelEPKfPfm:
[----:B------:R-:W-:Y:S01]  /*0000*/  LDC R1, c[0x0][0x37c] ;  /* 0x0000df00ff017b82 */ /* 0x000fe20000000800 */
[----:B------:R-:W0:Y:S01]  /*0010*/  S2R R6, SR_TID.X ;  /* 0x0000000000067919 */ /* 0x000e220000002100 */
[----:B------:R-:W0:Y:S01]  /*0020*/  LDCU UR8, c[0x0][0x360] ;  /* 0x00006c00ff0877ac */ /* 0x000e220008000800 */
[----:B------:R-:W0:Y:S01]  /*0030*/  S2R R7, SR_CTAID.X ;  /* 0x0000000000077919 */ /* 0x000e220000002500 */
[----:B------:R-:W1:Y:S01]  /*0040*/  LDCU.64 UR4, c[0x0][0x390] ;  /* 0x00007200ff0477ac */ /* 0x000e620008000a00 */
[----:B------:R-:W2:Y:S01]  /*0050*/  LDCU.64 UR6, c[0x0][0x358] ;  /* 0x00006b00ff0677ac */ /* 0x000ea20008000a00 */
[----:B0-----:R-:W-:-:S05]  /*0060*/  IMAD R0, R7, UR8, R6 ;  /* 0x0000000807007c24 */ /* 0x001fca000f8e0206 */
[----:B-1----:R-:W-:-:S04]  /*0070*/  ISETP.GE.U32.AND P0, PT, R0, UR4, PT ;  /* 0x0000000400007c0c */ /* 0x002fc8000bf06070 */
[----:B------:R-:W-:-:S13]  /*0080*/  ISETP.GE.U32.AND.EX P0, PT, RZ, UR5, PT, P0 ;  /* 0x00000005ff007c0c */ /* 0x000fda000bf06100 */
[----:B------:R-:W0:Y:S02]  /*0090*/  @!P0 LDC.64 R2, c[0x0][0x380] ;  /* 0x0000e000ff028b82 */ /* 0x000e240000000a00 */
[----:B0-----:R-:W-:-:S04]  /*00a0*/  @!P0 LEA R2, P1, R0, R2, 0x2 ;  /* 0x0000000200028211 */ /* 0x001fc800078210ff */
[----:B------:R-:W-:-:S05]  /*00b0*/  @!P0 LEA.HI.X R3, R0, R3, RZ, 0x2, P1 ;  /* 0x0000000300038211 */ /* 0x000fca00008f14ff */
[----:B--2---:R-:W2:Y:S01]  /*00c0*/  @!P0 LDG.E.CONSTANT R2, desc[UR6][R2.64] ;  /* 0x0000000602028981 */ /* 0x004ea2000c1e9900 */
[----:B------:R-:W0:Y:S01]  /*00d0*/  S2UR UR5, SR_CgaCtaId ;  /* 0x00000000000579c3 */ /* 0x000e220000008800 */
[----:B------:R-:W-:Y:S01]  /*00e0*/  IMAD.U32 R0, RZ, RZ, UR8 ;  /* 0x00000008ff007e24 */ /* 0x000fe2000f8e00ff */
[----:B------:R-:W-:Y:S01]  /*00f0*/  UMOV UR4, 0x400 ;  /* 0x0000040000047882 */ /* 0x000fe20000000000 */
[----:B------:R-:W-:-:S03]  /*0100*/  IMAD.MOV.U32 R4, RZ, RZ, RZ ;  /* 0x000000ffff047224 */ /* 0x000fc600078e00ff */
[----:B------:R-:W-:Y:S01]  /*0110*/  ISETP.GE.U32.AND P1, PT, R0, 0x2, PT ;  /* 0x000000020000780c */ /* 0x000fe20003f26070 */
[----:B0-----:R-:W-:-:S06]  /*0120*/  ULEA UR4, UR5, UR4, 0x18 ;  /* 0x0000000405047291 */ /* 0x001fcc000f8ec0ff */
[----:B------:R-:W-:Y:S01]  /*0130*/  LEA R5, R6, UR4, 0x2 ;  /* 0x0000000406057c11 */ /* 0x000fe2000f8e10ff */
[----:B--2---:R-:W-:Y:S01]  /*0140*/  @!P0 FMUL R4, R2, R2 ;  /* 0x0000000202048220 */ /* 0x004fe20000400000 */
[----:B------:R-:W-:-:S04]  /*0150*/  ISETP.NE.AND P0, PT, R6, RZ, PT ;  /* 0x000000ff0600720c */ /* 0x000fc80003f05270 */
[----:B------:R0:W-:Y:S01]  /*0160*/  STS [R5], R4 ;  /* 0x0000000405007388 */ /* 0x0001e20000000800 */
[----:B------:R-:W-:Y:S06]  /*0170*/  BAR.SYNC.DEFER_BLOCKING 0x0 ;  /* 0x0000000000007b1d */ /* 0x000fec0000010000 */
[----:B------:R-:W-:Y:S05]  /*0180*/  @!P1 BRA `(.L_x_1) ;  /* 0x00000000002c9947 */ /* 0x000fea0003800000 */
.L_x_2:
[----:B------:R-:W-:-:S04]  /*0190*/  SHF.R.U32.HI R8, RZ, 0x1, R0 ;  /* 0x00000001ff087819 */ /* 0x000fc80000011600 */
[----:B------:R-:W-:-:S13]  /*01a0*/  ISETP.GE.U32.AND P1, PT, R6, R8, PT ;  /* 0x000000080600720c */ /* 0x000fda0003f26070 */
[----:B------:R-:W-:Y:S01]  /*01b0*/  @!P1 IMAD R2, R8, 0x4, R5 ;  /* 0x0000000408029824 */ /* 0x000fe200078e0205 */
[----:B------:R-:W-:Y:S05]  /*01c0*/  @!P1 LDS R3, [R5] ;  /* 0x0000000005039984 */ /* 0x000fea0000000800 */
[----:B------:R-:W0:Y:S02]  /*01d0*/  @!P1 LDS R2, [R2] ;  /* 0x0000000002029984 */ /* 0x000e240000000800 */
[----:B0-----:R-:W-:-:S05]  /*01e0*/  @!P1 FADD R4, R2, R3 ;  /* 0x0000000302049221 */ /* 0x001fca0000000000 */
[----:B------:R1:W-:Y:S01]  /*01f0*/  @!P1 STS [R5], R4 ;  /* 0x0000000405009388 */ /* 0x0003e20000000800 */
[----:B------:R-:W-:Y:S01]  /*0200*/  BAR.SYNC.DEFER_BLOCKING 0x0 ;  /* 0x0000000000007b1d */ /* 0x000fe20000010000 */
[----:B------:R-:W-:Y:S01]  /*0210*/  ISETP.GT.U32.AND P1, PT, R0, 0x3, PT ;  /* 0x000000030000780c */ /* 0x000fe20003f24070 */
[----:B------:R-:W-:-:S12]  /*0220*/  IMAD.MOV.U32 R0, RZ, RZ, R8 ;  /* 0x000000ffff007224 */ /* 0x000fd800078e0008 */
[----:B-1----:R-:W-:Y:S05]  /*0230*/  @P1 BRA `(.L_x_2) ;  /* 0xfffffffc00d41947 */ /* 0x002fea000383ffff */
.L_x_1:
[----:B------:R-:W-:Y:S05]  /*0240*/  @P0 EXIT ;  /* 0x000000000000094d */ /* 0x000fea0003800000 */
[----:B------:R-:W1:Y:S01]  /*0250*/  S2UR UR5, SR_CgaCtaId ;  /* 0x00000000000579c3 */ /* 0x000e620000008800 */
[----:B------:R-:W-:-:S07]  /*0260*/  UMOV UR4, 0x400 ;  /* 0x0000040000047882 */ /* 0x000fce0000000000 */
[----:B------:R-:W2:Y:S01]  /*0270*/  LDC.64 R2, c[0x0][0x388] ;  /* 0x0000e200ff027b82 */ /* 0x000ea20000000a00 */
[----:B-1----:R-:W-:Y:S01]  /*0280*/  ULEA UR4, UR5, UR4, 0x18 ;  /* 0x0000000405047291 */ /* 0x002fe2000f8ec0ff */
[----:B--2---:R-:W-:-:S08]  /*0290*/  IMAD.WIDE.U32 R2, R7, 0x4, R2 ;  /* 0x0000000407027825 */ /* 0x004fd000078e0002 */
[----:B0-----:R-:W0:Y:S04]  /*02a0*/  LDS R5, [UR4] ;  /* 0x00000004ff057984 */ /* 0x001e280008000800 */
[----:B0-----:R-:W-:Y:S01]  /*02b0*/  STG.E desc[UR6][R2.64], R5 ;  /* 0x0000000502007986 */ /* 0x001fe2000c101906 */
[----:B------:R-:W-:Y:S05]  /*02c0*/  EXIT ;  /* 0x000000000000794d */ /* 0x000fea0003800000 */
.L_x_3:
        /* <DEDUP_REMOVED lines=11> */
.L_x_11:


//--------------------- .text._ZN8pygpukit3ops5audio18apply_scale_kernelEPfmf --------------------------
	.section	.text._ZN8pygpukit3ops5audio18apply_scale_kernelEPfmf,"ax",@progbits
	.align	128
        .global         _ZN8pygpukit3ops5audio18apply_scale_kernelEPfmf
        .type           _ZN8pygpukit3ops5audio18apply_scale_kernelEPfmf,@function
        .size           _ZN8pygpukit3ops5audio18apply_scale_kernelEPfmf,(.L_x_12 - _ZN8pygpukit3ops5audio18apply_scale_kernelEPfmf)
        .other          _ZN8pygpukit3ops5audio18apply_scale_kernelEPfmf,@"STO_CUDA_ENTRY STV_DEFAULT"
_ZN8pygpukit3ops5audio18apply_scale_kernelEPfmf:
.text._ZN8pygpukit3ops5audio18apply_scale_kernelEPfmf:
[----:B------:R-:W-:Y:S01]  /*0000*/  LDC R1, c[0x0][0x37c] ;  /* 0x0000df00ff017b82 */ /* 0x000fe20000000800 */
[----:B------:R-:W0:Y:S07]  /*0010*/  S2R R3, SR_TID.X ;  /* 0x0000000000037919 */ /* 0x000e2e0000002100 */
[----:B------:R-:W0:Y:S01]  /*0020*/  S2UR UR4, SR_CTAID.X ;  /* 0x00000000000479c3 */ /* 0x000e220000002500 */
[----:B------:R-:W1:Y:S07]  /*0030*/  LDCU.64 UR6, c[0x0][0x388] ;  /* 0x00007100ff0677ac */ /* 0x000e6e0008000a00 */
[----:B------:R-:W0:Y:S02]  /*0040*/  LDC R0, c[0x0][0x360] ;  /* 0x0000d800ff007b82 */ /* 0x000e240000000800 */
[----:B0-----:R-:W-:-:S05]  /*0050*/  IMAD R0, R0, UR4, R3 ;  /* 0x0000000400007c24 */ /* 0x001fca000f8e0203 */
[----:B-1----:R-:W-:-:S04]  /*0060*/  ISETP.GE.U32.AND P0, PT, R0, UR6, PT ;  /* 0x0000000600007c0c */ /* 0x002fc8000bf06070 */
[----:B------:R-:W-:-:S13]  /*0070*/  ISETP.GE.U32.AND.EX P0, PT, RZ, UR7, PT, P0 ;  /* 0x00000007ff007c0c */ /* 0x000fda000bf06100 */
[----:B------:R-:W-:Y:S05]  /*0080*/  @P0 EXIT ;  /* 0x000000000000094d */ /* 0x000fea0003800000 */
[----:B------:R-:W0:Y:S01]  /*0090*/  LDCU.64 UR6, c[0x0][0x380] ;  /* 0x00007000ff0677ac */ /* 0x000e220008000a00 */
[----:B------:R-:W1:Y:S01]  /*00a0*/  LDCU.64 UR4, c[0x0][0x358] ;  /* 0x00006b00ff0477ac */ /* 0x000e620008000a00 */
[C---:B0-----:R-:W-:Y:S01]  /*00b0*/  LEA R2, P0, R0.reuse, UR6, 0x2 ;  /* 0x0000000600027c11 */ /* 0x041fe2000f8010ff */
[----:B------:R-:W0:Y:S03]  /*00c0*/  LDCU UR6, c[0x0][0x390] ;  /* 0x00007200ff0677ac */ /* 0x000e260008000800 */
[----:B------:R-:W-:-:S05]  /*00d0*/  LEA.HI.X R3, R0, UR7, RZ, 0x2, P0 ;  /* 0x0000000700037c11 */ /* 0x000fca00080f14ff */
[----:B-1----:R-:W0:Y:S02]  /*00e0*/  LDG.E R0, desc[UR4][R2.64] ;  /* 0x0000000402007981 */ /* 0x002e24000c1e1900 */
[----:B0-----:R-:W-:-:S05]  /*00f0*/  FMUL R5, R0, UR6 ;  /* 0x0000000600057c20 */ /* 0x001fca0008400000 */
[----:B------:R-:W-:Y:S01]  /*0100*/  STG.E desc[UR4][R2.64], R5 ;  /* 0x0000000502007986 */ /* 0x000fe2000c101904 */
[----:B------:R-:W-:Y:S05]  /*0110*/  EXIT ;  /* 0x000000000000794d */ /* 0x000fea0003800000 */
.L_x_4:
        /* <DEDUP_REMOVED lines=14> */
.L_x_12:


//--------------------- .text._ZN8pygpukit3ops5audio19find_max_abs_kernelEPKfPfm --------------------------
	.section	.text._ZN8pygpukit3ops5audio19find_max_abs_kernelEPKfPfm,"ax",@progbits
	.align	128
        .global         _ZN8pygpukit3ops5audio19find_max_abs_kernelEPKfPfm
        .type           _ZN8pygpukit3ops5audio19find_max_abs_kernelEPKfPfm,@function
        .size           _ZN8pygpukit3ops5audio19find_max_abs_kernelEPKfPfm,(.L_x_13 - _ZN8pygpukit3ops5audio19find_max_abs_kernelEPKfPfm)
        .other          _ZN8pygpukit3ops5audio19find_max_abs_kernelEPKfPfm,@"STO_CUDA_ENTRY STV_DEFAULT"
_ZN8pygpukit3ops5audio19find_max_abs_kernelEPKfPfm:
.text._ZN8pygpukit3ops5audio19find_max_abs_kernelEPKfPfm:
        /* <DEDUP_REMOVED lines=20> */
[----:B--2---:R-:W-:Y:S01]  /*0140*/  @!P0 FADD R4, |R2|, -RZ ;  /* 0x800000ff02048221 */ /* 0x004fe20000000200 */
[----:B------:R-:W-:-:S04]  /*0150*/  ISETP.NE.AND P0, PT, R6, RZ, PT ;  /* 0x000000ff0600720c */ /* 0x000fc80003f05270 */
[----:B------:R0:W-:Y:S01]  /*0160*/  STS [R5], R4 ;  /* 0x0000000405007388 */ /* 0x0001e20000000800 */
[----:B------:R-:W-:Y:S06]  /*0170*/  BAR.SYNC.DEFER_BLOCKING 0x0 ;  /* 0x0000000000007b1d */ /* 0x000fec0000010000 */
[----:B------:R-:W-:Y:S05]  /*0180*/  @!P1 BRA `(.L_x_5) ;  /* 0x00000000002c9947 */ /* 0x000fea0003800000 */
.L_x_6:
[----:B0-----:R-:W-:-:S04]  /*0190*/  SHF.R.U32.HI R4, RZ, 0x1, R0 ;  /* 0x00000001ff047819 */ /* 0x001fc80000011600 */
[----:B------:R-:W-:-:S13]  /*01a0*/  ISETP.GE.U32.AND P1, PT, R6, R4, PT ;  /* 0x000000040600720c */ /* 0x000fda0003f26070 */
[----:B------:R-:W-:Y:S01]  /*01b0*/  @!P1 IMAD R3, R4, 0x4, R5 ;  /* 0x0000000404039824 */ /* 0x000fe200078e0205 */
[----:B------:R-:W-:Y:S05]  /*01c0*/  @!P1 LDS R2, [R5] ;  /* 0x0000000005029984 */ /* 0x000fea0000000800 */
[----:B------:R-:W0:Y:S02]  /*01d0*/  @!P1 LDS R3, [R3] ;  /* 0x0000000003039984 */ /* 0x000e240000000800 */
[----:B0-----:R-:W-:-:S05]  /*01e0*/  @!P1 FMNMX R2, R2, R3, !PT ;  /* 0x0000000302029209 */ /* 0x001fca0007800000 */
[----:B------:R1:W-:Y:S01]  /*01f0*/  @!P1 STS [R5], R2 ;  /* 0x0000000205009388 */ /* 0x0003e20000000800 */
[----:B------:R-:W-:Y:S01]  /*0200*/  BAR.SYNC.DEFER_BLOCKING 0x0 ;  /* 0x0000000000007b1d */ /* 0x000fe20000010000 */
[----:B------:R-:W-:Y:S01]  /*0210*/  ISETP.GT.U32.AND P1, PT, R0, 0x3, PT ;  /* 0x000000030000780c */ /* 0x000fe20003f24070 */
[----:B------:R-:W-:-:S12]  /*0220*/  IMAD.MOV.U32 R0, RZ, RZ, R4 ;  /* 0x000000ffff007224 */ /* 0x000fd800078e0004 */
[----:B-1----:R-:W-:Y:S05]  /*0230*/  @P1 BRA `(.L_x_6) ;  /* 0xfffffffc00d41947 */ /* 0x002fea000383ffff */
.L_x_5:
        /* <DEDUP_REMOVED lines=9> */
.L_x_7:
        /* <DEDUP_REMOVED lines=11> */
.L_x_13:


//--------------------- .text._ZN8pygpukit3ops5audio21stereo_to_mono_kernelEPKfPfm --------------------------
	.section	.text._ZN8pygpukit3ops5audio21stereo_to_mono_kernelEPKfPfm,"ax",@progbits
	.align	128
        .global         _ZN8pygpukit3ops5audio21stereo_to_mono_kernelEPKfPfm
        .type           _ZN8pygpukit3ops5audio21stereo_to_mono_kernelEPKfPfm,@function
        .size           _ZN8pygpukit3ops5audio21stereo_to_mono_kernelEPKfPfm,(.L_x_14 - _ZN8pygpukit3ops5audio21stereo_to_mono_kernelEPKfPfm)
        .other          _ZN8pygpukit3ops5audio21stereo_to_mono_kernelEPKfPfm,@"STO_CUDA_ENTRY STV_DEFAULT"
_ZN8pygpukit3ops5audio21stereo_to_mono_kernelEPKfPfm:
.text._ZN8pygpukit3ops5audio21stereo_to_mono_kernelEPKfPfm:
        /* <DEDUP_REMOVED lines=9> */
[----:B------:R-:W0:Y:S01]  /*0090*/  LDCU.128 UR8, c[0x0][0x380] ;  /* 0x00007000ff0877ac */ /* 0x000e220008000c00 */
[----:B------:R-:W1:Y:S01]  /*00a0*/  LDCU.64 UR4, c[0x0][0x358] ;  /* 0x00006b00ff0477ac */ /* 0x000e620008000a00 */
[----:B0-----:R-:W-:-:S04]  /*00b0*/  LEA R2, P0, R0, UR8, 0x3 ;  /* 0x0000000800027c11 */ /* 0x001fc8000f8018ff */
[----:B------:R-:W-:-:S05]  /*00c0*/  LEA.HI.X R3, R0, UR9, RZ, 0x3, P0 ;  /* 0x0000000900037c11 */ /* 0x000fca00080f1cff */
[----:B-1----:R-:W2:Y:S04]  /*00d0*/  LDG.E.CONSTANT R5, desc[UR4][R2.64] ;  /* 0x0000000402057981 */ /* 0x002ea8000c1e9900 */
[----:B------:R-:W2:Y:S01]  /*00e0*/  LDG.E.CONSTANT R6, desc[UR4][R2.64+0x4] ;  /* 0x0000040402067981 */ /* 0x000ea2000c1e9900 */
[----:B------:R-:W-:Y:S01]  /*00f0*/  LEA R4, P0, R0, UR10, 0x2 ;  /* 0x0000000a00047c11 */ /* 0x000fe2000f8010ff */
[----:B--2---:R-:W-:-:S03]  /*0100*/  FADD R6, R5, R6 ;  /* 0x0000000605067221 */ /* 0x004fc60000000000 */
[----:B------:R-:W-:Y:S01]  /*0110*/  LEA.HI.X R5, R0, UR11, RZ, 0x2, P0 ;  /* 0x0000000b00057c11 */ /* 0x000fe200080f14ff */
[----:B------:R-:W-:-:S05]  /*0120*/  FMUL R7, R6, 0.5 ;  /* 0x3f00000006077820 */ /* 0x000fca0000400000 */
[----:B------:R-:W-:Y:S01]  /*0130*/  STG.E desc[UR4][R4.64], R7 ;  /* 0x0000000704007986 */ /* 0x000fe2000c101904 */
[----:B------:R-:W-:Y:S05]  /*0140*/  EXIT ;  /* 0x000000000000794d */ /* 0x000fea0003800000 */
.L_x_8:
        /* <DEDUP_REMOVED lines=11> */
.L_x_14:


//--------------------- .text._ZN8pygpukit3ops5audio23pcm_int16_to_f32_kernelEPKsPfm --------------------------
	.section	.text._ZN8pygpukit3ops5audio23pcm_int16_to_f32_kernelEPKsPfm,"ax",@progbits
	.align	128
        .global         _ZN8pygpukit3ops5audio23pcm_int16_to_f32_kernelEPKsPfm
        .type           _ZN8pygpukit3ops5audio23pcm_int16_to_f32_kernelEPKsPfm,@function
        .size           _ZN8pygpukit3ops5audio23pcm_int16_to_f32_kernelEPKsPfm,(.L_x_15 - _ZN8pygpukit3ops5audio23pcm_int16_to_f32_kernelEPKsPfm)
        .other          _ZN8pygpukit3ops5audio23pcm_int16_to_f32_kernelEPKsPfm,@"STO_CUDA_ENTRY STV_DEFAULT"
_ZN8pygpukit3ops5audio23pcm_int16_to_f32_kernelEPKsPfm:
.text._ZN8pygpukit3ops5audio23pcm_int16_to_f32_kernelEPKsPfm:
        /* <DEDUP_REMOVED lines=13> */
[----:B-1----:R-:W2:Y:S01]  /*00d0*/  LDG.E.U16.CONSTANT R2, desc[UR4][R2.64] ;  /* 0x0000000402027981 */ /* 0x002ea2000c1e9500 */
[----:B------:R-:W-:-:S04]  /*00e0*/  LEA R4, P0, R0, UR10, 0x2 ;  /* 0x0000000a00047c11 */ /* 0x000fc8000f8010ff */
[----:B------:R-:W-:Y:S01]  /*00f0*/  LEA.HI.X R5, R0, UR11, RZ, 0x2, P0 ;  /* 0x0000000b00057c11 */ /* 0x000fe200080f14ff */
[----:B--2---:R-:W0:Y:S02]  /*0100*/  I2F.S16 R6, R2 ;  /* 0x0000000200067306 */ /* 0x004e240000101400 */
[----:B0-----:R-:W-:-:S05]  /*0110*/  FMUL R7, R6, 3.0517578125e-05 ;  /* 0x3800000006077820 */ /* 0x001fca0000400000 */
[----:B------:R-:W-:Y:S01]  /*0120*/  STG.E desc[UR4][R4.64], R7 ;  /* 0x0000000704007986 */ /* 0x000fe2000c101904 */
[----:B------:R-:W-:Y:S05]  /*0130*/  EXIT ;  /* 0x000000000000794d */ /* 0x000fea0003800000 */
.L_x_9:
        /* <DEDUP_REMOVED lines=12> */
.L_x_15:


//--------------------- .nv.shared._ZN8pygpukit3ops5audio25resample_polyphase_kernelEPKfPfii --------------------------
	.section	.nv.shared._ZN8pygpukit3ops5audio25resample_polyphase_kernelEPKfPfii,"aw",@nobits
	.sectionflags	@""
	.align	16
	.zero		1024


//--------------------- .nv.shared.reserved.0     --------------------------
	.section	.nv.shared.reserved.0,"aw",@nobits
	.weak		__nv_reservedSMEM_offset_0_alias
	.size		__nv_reservedSMEM_offset_0_alias, 0, 64
	.other		__nv_reservedSMEM_offset_0_alias,@"STO_CUDA_RESERVED_SHARED STV_DEFAULT"
__nv_reservedSMEM_offset_0_alias:
	.zero		0
	.zero		64


//--------------------- .nv.shared._ZN8pygpukit3ops5audio21sum_of_squares_kernelEPKfPfm --------------------------
	.section	.nv.shared._ZN8pygpukit3ops5audio21sum_of_squares_kernelEPKfPfm,"aw",@nobits
	.sectionflags	@""
	.align	16
	.zero		1024


//--------------------- .nv.shared._ZN8pygpukit3ops5audio18apply_scale_kernelEPfmf --------------------------
	.section	.nv.shared._ZN8pygpukit3ops5audio18apply_scale_kernelEPfmf,"aw",@nobits
	.sectionflags	@""
	.align	16
	.zero		1024


//--------------------- .nv.shared._ZN8pygpukit3ops5audio19find_max_abs_kernelEPKfPfm --------------------------
	.section	.nv.shared._ZN8pygpukit3ops5audio19find_max_abs_kernelEPKfPfm,"aw",@nobits
	.sectionflags	@""
	.align	16
	.zero		1024


//--------------------- .nv.shared._ZN8pygpukit3ops5audio21stereo_to_mono_kernelEPKfPfm --------------------------
	.section	.nv.shared._ZN8pygpukit3ops5audio21stereo_to_mono_kernelEPKfPfm,"aw",@nobits
	.sectionflags	@""
	.align	16
	.zero		1024


//--------------------- .nv.shared._ZN8pygpukit3ops5audio23pcm_int16_to_f32_kernelEPKsPfm --------------------------
	.section	.nv.shared._ZN8pygpukit3ops5audio23pcm_int16_to_f32_kernelEPKsPfm,"aw",@nobits
	.sectionflags	@""
	.align	16
	.zero		1024


//--------------------- .nv.constant0._ZN8pygpukit3ops5audio25resample_polyphase_kernelEPKfPfii --------------------------
	.section	.nv.constant0._ZN8pygpukit3ops5audio25resample_polyphase_kernelEPKfPfii,"a",@progbits
	.sectionflags	@""
	.align	4
.nv.constant0._ZN8pygpukit3ops5audio25resample_polyphase_kernelEPKfPfii:
	.zero		920


//--------------------- .nv.constant0._ZN8pygpukit3ops5audio21sum_of_squares_kernelEPKfPfm --------------------------
	.section	.nv.constant0._ZN8pygpukit3ops5audio21sum_of_squares_kernelEPKfPfm,"a",@progbits
	.sectionflags	@""
	.align	4
.nv.constant0._ZN8pygpukit3ops5audio21sum_of_squares_kernelEPKfPfm:
	.zero		920


//--------------------- .nv.constant0._ZN8pygpukit3ops5audio18apply_scale_kernelEPfmf --------------------------
	.section	.nv.constant0._ZN8pygpukit3ops5audio18apply_scale_kernelEPfmf,"a",@progbits
	.sectionflags	@""
	.align	4
.nv.constant0._ZN8pygpukit3ops5audio18apply_scale_kernelEPfmf:
	.zero		916


//--------------------- .nv.constant0._ZN8pygpukit3ops5audio19find_max_abs_kernelEPKfPfm --------------------------
	.section	.nv.constant0._ZN8pygpukit3ops5audio19find_max_abs_kernelEPKfPfm,"a",@progbits
	.sectionflags	@""
	.align	4
.nv.constant0._ZN8pygpukit3ops5audio19find_max_abs_kernelEPKfPfm:
	.zero		920


//--------------------- .nv.constant0._ZN8pygpukit3ops5audio21stereo_to_mono_kernelEPKfPfm --------------------------
	.section	.nv.constant0._ZN8pygpukit3ops5audio21stereo_to_mono_kernelEPKfPfm,"a",@progbits
	.sectionflags	@""
	.align	4
.nv.constant0._ZN8pygpukit3ops5audio21stereo_to_mono_kernelEPKfPfm:
	.zero		920


//--------------------- .nv.constant0._ZN8pygpukit3ops5audio23pcm_int16_to_f32_kernelEPKsPfm --------------------------
	.section	.nv.constant0._ZN8pygpukit3ops5audio23pcm_int16_to_f32_kernelEPKsPfm,"a",@progbits
	.sectionflags	@""
	.align	4
.nv.constant0._ZN8pygpukit3ops5audio23pcm_int16_to_f32_kernelEPKsPfm:
	.zero		920


//--------------------- SYMBOLS --------------------------

	.type		.nv.reservedSmem.offset0,@object
	.size		.nv.reservedSmem.offset0,0x4
	.type		.nv.reservedSmem.cap,@object
	.size		.nv.reservedSmem.cap,0x4
